//
// Generated by NVIDIA NVVM Compiler
//
// Compiler Build ID: CL-36424714
// Cuda compilation tools, release 13.0, V13.0.88
// Based on NVVM 20.0.0
//

.version 9.0
.target sm_100
.address_size 64

	// .globl	_Z13normalize_kerPfiff
// _ZZ12gemmNT_T_kerILi32ELi128ELi2ELi8EEvPKfS1_PfS1_iiiiE2As has been demoted
// _ZZ12gemmNT_T_kerILi32ELi128ELi2ELi8EEvPKfS1_PfS1_iiiiE2Bs has been demoted
// _ZZ12gemmNT_T_kerILi10ELi16ELi1ELi1EEvPKfS1_PfS1_iiiiE2As has been demoted
// _ZZ12gemmNT_T_kerILi10ELi16ELi1ELi1EEvPKfS1_PfS1_iiiiE2Bs has been demoted
// _ZZ17vec_max_index_kerILi10ELi128EEvPfS0_iE8data_shr has been demoted

.visible .entry _Z13normalize_kerPfiff(
	.param .u64 .ptr .align 1 _Z13normalize_kerPfiff_param_0,
	.param .u32 _Z13normalize_kerPfiff_param_1,
	.param .f32 _Z13normalize_kerPfiff_param_2,
	.param .f32 _Z13normalize_kerPfiff_param_3
)
{
	.reg .pred 	%p<2>;
	.reg .b32 	%r<6>;
	.reg .b32 	%f<6>;
	.reg .b64 	%rd<5>;

	ld.param.u64 	%rd1, [_Z13normalize_kerPfiff_param_0];
	ld.param.u32 	%r2, [_Z13normalize_kerPfiff_param_1];
	ld.param.f32 	%f1, [_Z13normalize_kerPfiff_param_2];
	ld.param.f32 	%f2, [_Z13normalize_kerPfiff_param_3];
	mov.u32 	%r3, %ctaid.x;
	mov.u32 	%r4, %ntid.x;
	mov.u32 	%r5, %tid.x;
	mad.lo.s32 	%r1, %r3, %r4, %r5;
	setp.ge.s32 	%p1, %r1, %r2;
	@%p1 bra 	$L__BB0_2;
	cvta.to.global.u64 	%rd2, %rd1;
	mul.wide.s32 	%rd3, %r1, 4;
	add.s64 	%rd4, %rd2, %rd3;
	ld.global.f32 	%f3, [%rd4];
	sub.f32 	%f4, %f3, %f1;
	div.rn.f32 	%f5, %f4, %f2;
	st.global.f32 	[%rd4], %f5;
$L__BB0_2:
	ret;

}
	// .globl	_Z18batch_conv2d_f_kerILi2ELi2ELi0ELi1ELi28ELi28ELi1EEvPfiiiiPKfiiS2_iiS0_i
.visible .entry _Z18batch_conv2d_f_kerILi2ELi2ELi0ELi1ELi28ELi28ELi1EEvPfiiiiPKfiiS2_iiS0_i(
	.param .u64 .ptr .align 1 _Z18batch_conv2d_f_kerILi2ELi2ELi0ELi1ELi28ELi28ELi1EEvPfiiiiPKfiiS2_iiS0_i_param_0,
	.param .u32 _Z18batch_conv2d_f_kerILi2ELi2ELi0ELi1ELi28ELi28ELi1EEvPfiiiiPKfiiS2_iiS0_i_param_1,
	.param .u32 _Z18batch_conv2d_f_kerILi2ELi2ELi0ELi1ELi28ELi28ELi1EEvPfiiiiPKfiiS2_iiS0_i_param_2,
	.param .u32 _Z18batch_conv2d_f_kerILi2ELi2ELi0ELi1ELi28ELi28ELi1EEvPfiiiiPKfiiS2_iiS0_i_param_3,
	.param .u32 _Z18batch_conv2d_f_kerILi2ELi2ELi0ELi1ELi28ELi28ELi1EEvPfiiiiPKfiiS2_iiS0_i_param_4,
	.param .u64 .ptr .align 1 _Z18batch_conv2d_f_kerILi2ELi2ELi0ELi1ELi28ELi28ELi1EEvPfiiiiPKfiiS2_iiS0_i_param_5,
	.param .u32 _Z18batch_conv2d_f_kerILi2ELi2ELi0ELi1ELi28ELi28ELi1EEvPfiiiiPKfiiS2_iiS0_i_param_6,
	.param .u32 _Z18batch_conv2d_f_kerILi2ELi2ELi0ELi1ELi28ELi28ELi1EEvPfiiiiPKfiiS2_iiS0_i_param_7,
	.param .u64 .ptr .align 1 _Z18batch_conv2d_f_kerILi2ELi2ELi0ELi1ELi28ELi28ELi1EEvPfiiiiPKfiiS2_iiS0_i_param_8,
	.param .u32 _Z18batch_conv2d_f_kerILi2ELi2ELi0ELi1ELi28ELi28ELi1EEvPfiiiiPKfiiS2_iiS0_i_param_9,
	.param .u32 _Z18batch_conv2d_f_kerILi2ELi2ELi0ELi1ELi28ELi28ELi1EEvPfiiiiPKfiiS2_iiS0_i_param_10,
	.param .u64 .ptr .align 1 _Z18batch_conv2d_f_kerILi2ELi2ELi0ELi1ELi28ELi28ELi1EEvPfiiiiPKfiiS2_iiS0_i_param_11,
	.param .u32 _Z18batch_conv2d_f_kerILi2ELi2ELi0ELi1ELi28ELi28ELi1EEvPfiiiiPKfiiS2_iiS0_i_param_12
)
{
	.reg .b16 	%rs<5>;
	.reg .b32 	%r<12>;
	.reg .b32 	%f<49>;
	.reg .b64 	%rd<13>;

	ld.param.u64 	%rd1, [_Z18batch_conv2d_f_kerILi2ELi2ELi0ELi1ELi28ELi28ELi1EEvPfiiiiPKfiiS2_iiS0_i_param_0];
	ld.param.u64 	%rd2, [_Z18batch_conv2d_f_kerILi2ELi2ELi0ELi1ELi28ELi28ELi1EEvPfiiiiPKfiiS2_iiS0_i_param_5];
	ld.param.u64 	%rd3, [_Z18batch_conv2d_f_kerILi2ELi2ELi0ELi1ELi28ELi28ELi1EEvPfiiiiPKfiiS2_iiS0_i_param_8];
	ld.param.u64 	%rd4, [_Z18batch_conv2d_f_kerILi2ELi2ELi0ELi1ELi28ELi28ELi1EEvPfiiiiPKfiiS2_iiS0_i_param_11];
	cvta.to.global.u64 	%rd5, %rd2;
	cvta.to.global.u64 	%rd6, %rd1;
	mov.u32 	%r1, %ctaid.x;
	mov.u32 	%r2, %tid.x;
	cvt.u16.u32 	%rs1, %r2;
	mul.hi.u16 	%rs2, %rs1, 4682;
	cvt.u32.u16 	%r3, %rs2;
	mul.lo.s16 	%rs3, %rs2, 14;
	sub.s16 	%rs4, %rs1, %rs3;
	cvt.u32.u16 	%r4, %rs4;
	ld.global.f32 	%f1, [%rd5];
	ld.global.f32 	%f2, [%rd5+4];
	ld.global.f32 	%f3, [%rd5+8];
	ld.global.f32 	%f4, [%rd5+12];
	mul.wide.u16 	%r5, %rs4, 2;
	mul.lo.s32 	%r6, %r1, 3136;
	or.b32  	%r7, %r6, %r5;
	mul.wide.u16 	%r8, %rs2, 56;
	add.s32 	%r9, %r7, %r8;
	mul.wide.s32 	%rd7, %r9, 4;
	add.s64 	%rd8, %rd6, %rd7;
	ld.global.f32 	%f5, [%rd8];
	fma.rn.f32 	%f6, %f5, %f1, 0f00000000;
	ld.global.f32 	%f7, [%rd8+4];
	fma.rn.f32 	%f8, %f7, %f2, %f6;
	ld.global.f32 	%f9, [%rd8+112];
	fma.rn.f32 	%f10, %f9, %f3, %f8;
	ld.global.f32 	%f11, [%rd8+116];
	fma.rn.f32 	%f12, %f11, %f4, %f10;
	ld.global.f32 	%f13, [%rd8+3136];
	fma.rn.f32 	%f14, %f13, %f1, 0f00000000;
	ld.global.f32 	%f15, [%rd8+3140];
	fma.rn.f32 	%f16, %f15, %f2, %f14;
	ld.global.f32 	%f17, [%rd8+3248];
	fma.rn.f32 	%f18, %f17, %f3, %f16;
	ld.global.f32 	%f19, [%rd8+3252];
	fma.rn.f32 	%f20, %f19, %f4, %f18;
	ld.global.f32 	%f21, [%rd8+6272];
	fma.rn.f32 	%f22, %f21, %f1, 0f00000000;
	ld.global.f32 	%f23, [%rd8+6276];
	fma.rn.f32 	%f24, %f23, %f2, %f22;
	ld.global.f32 	%f25, [%rd8+6384];
	fma.rn.f32 	%f26, %f25, %f3, %f24;
	ld.global.f32 	%f27, [%rd8+6388];
	fma.rn.f32 	%f28, %f27, %f4, %f26;
	ld.global.f32 	%f29, [%rd8+9408];
	fma.rn.f32 	%f30, %f29, %f1, 0f00000000;
	ld.global.f32 	%f31, [%rd8+9412];
	fma.rn.f32 	%f32, %f31, %f2, %f30;
	ld.global.f32 	%f33, [%rd8+9520];
	fma.rn.f32 	%f34, %f33, %f3, %f32;
	ld.global.f32 	%f35, [%rd8+9524];
	fma.rn.f32 	%f36, %f35, %f4, %f34;
	cvta.to.global.u64 	%rd9, %rd3;
	cvta.to.global.u64 	%rd10, %rd4;
	ld.global.f32 	%f37, [%rd9];
	add.f32 	%f38, %f12, %f37;
	max.f32 	%f39, %f38, 0f00000000;
	mad.lo.s32 	%r10, %r1, 56, %r3;
	mad.lo.s32 	%r11, %r10, 14, %r4;
	mul.wide.s32 	%rd11, %r11, 4;
	add.s64 	%rd12, %rd10, %rd11;
	st.global.f32 	[%rd12], %f39;
	ld.global.f32 	%f40, [%rd9];
	add.f32 	%f41, %f20, %f40;
	max.f32 	%f42, %f41, 0f00000000;
	st.global.f32 	[%rd12+784], %f42;
	ld.global.f32 	%f43, [%rd9];
	add.f32 	%f44, %f28, %f43;
	max.f32 	%f45, %f44, 0f00000000;
	st.global.f32 	[%rd12+1568], %f45;
	ld.global.f32 	%f46, [%rd9];
	add.f32 	%f47, %f36, %f46;
	max.f32 	%f48, %f47, 0f00000000;
	st.global.f32 	[%rd12+2352], %f48;
	ret;

}
	// .globl	_Z12gemmNT_T_kerILi32ELi128ELi2ELi8EEvPKfS1_PfS1_iiii
.visible .entry _Z12gemmNT_T_kerILi32ELi128ELi2ELi8EEvPKfS1_PfS1_iiii(
	.param .u64 .ptr .align 1 _Z12gemmNT_T_kerILi32ELi128ELi2ELi8EEvPKfS1_PfS1_iiii_param_0,
	.param .u64 .ptr .align 1 _Z12gemmNT_T_kerILi32ELi128ELi2ELi8EEvPKfS1_PfS1_iiii_param_1,
	.param .u64 .ptr .align 1 _Z12gemmNT_T_kerILi32ELi128ELi2ELi8EEvPKfS1_PfS1_iiii_param_2,
	.param .u64 .ptr .align 1 _Z12gemmNT_T_kerILi32ELi128ELi2ELi8EEvPKfS1_PfS1_iiii_param_3,
	.param .u32 _Z12gemmNT_T_kerILi32ELi128ELi2ELi8EEvPKfS1_PfS1_iiii_param_4,
	.param .u32 _Z12gemmNT_T_kerILi32ELi128ELi2ELi8EEvPKfS1_PfS1_iiii_param_5,
	.param .u32 _Z12gemmNT_T_kerILi32ELi128ELi2ELi8EEvPKfS1_PfS1_iiii_param_6,
	.param .u32 _Z12gemmNT_T_kerILi32ELi128ELi2ELi8EEvPKfS1_PfS1_iiii_param_7
)
{
	.local .align 16 .b8 	__local_depot2[64];
	.reg .b64 	%SP;
	.reg .b64 	%SPL;
	.reg .pred 	%p<84>;
	.reg .b32 	%r<286>;
	.reg .b32 	%f<609>;
	.reg .b64 	%rd<126>;
	// demoted variable
	.shared .align 4 .b8 _ZZ12gemmNT_T_kerILi32ELi128ELi2ELi8EEvPKfS1_PfS1_iiiiE2As[4224];
	// demoted variable
	.shared .align 4 .b8 _ZZ12gemmNT_T_kerILi32ELi128ELi2ELi8EEvPKfS1_PfS1_iiiiE2Bs[16896];
	mov.u64 	%SPL, __local_depot2;
	ld.param.u64 	%rd21, [_Z12gemmNT_T_kerILi32ELi128ELi2ELi8EEvPKfS1_PfS1_iiii_param_0];
	ld.param.u64 	%rd22, [_Z12gemmNT_T_kerILi32ELi128ELi2ELi8EEvPKfS1_PfS1_iiii_param_1];
	ld.param.u64 	%rd23, [_Z12gemmNT_T_kerILi32ELi128ELi2ELi8EEvPKfS1_PfS1_iiii_param_2];
	ld.param.u32 	%r106, [_Z12gemmNT_T_kerILi32ELi128ELi2ELi8EEvPKfS1_PfS1_iiii_param_4];
	ld.param.u32 	%r107, [_Z12gemmNT_T_kerILi32ELi128ELi2ELi8EEvPKfS1_PfS1_iiii_param_5];
	ld.param.u32 	%r108, [_Z12gemmNT_T_kerILi32ELi128ELi2ELi8EEvPKfS1_PfS1_iiii_param_6];
	cvta.to.global.u64 	%rd1, %rd22;
	cvta.to.global.u64 	%rd2, %rd21;
	cvta.to.global.u64 	%rd3, %rd23;
	add.u64 	%rd4, %SPL, 0;
	mov.u32 	%r110, %ctaid.x;
	shl.b32 	%r1, %r110, 5;
	mov.u32 	%r111, %tid.x;
	shl.b32 	%r2, %r111, 1;
	add.s32 	%r3, %r1, %r2;
	mov.u32 	%r112, %ctaid.y;
	shl.b32 	%r4, %r112, 7;
	mov.u32 	%r113, %tid.y;
	shl.b32 	%r5, %r113, 3;
	add.s32 	%r6, %r4, %r5;
	shl.b32 	%r114, %r113, 4;
	add.s32 	%r7, %r114, %r111;
	shr.s32 	%r115, %r108, 31;
	shr.u32 	%r116, %r115, 27;
	add.s32 	%r117, %r108, %r116;
	and.b32  	%r8, %r117, -32;
	mov.f32 	%f113, 0f00000000;
	st.local.v4.f32 	[%rd4], {%f113, %f113, %f113, %f113};
	st.local.v4.f32 	[%rd4+16], {%f113, %f113, %f113, %f113};
	st.local.v4.f32 	[%rd4+32], {%f113, %f113, %f113, %f113};
	st.local.v4.f32 	[%rd4+48], {%f113, %f113, %f113, %f113};
	setp.lt.s32 	%p1, %r108, 32;
	@%p1 bra 	$L__BB2_3;
	max.u32 	%r119, %r7, 3840;
	sub.s32 	%r120, %r119, %r7;
	add.s32 	%r9, %r120, 255;
	shr.u32 	%r121, %r7, 5;
	add.s32 	%r10, %r121, %r4;
	add.s32 	%r122, %r7, 256;
	shr.u32 	%r123, %r122, 5;
	add.s32 	%r11, %r123, %r4;
	add.s32 	%r124, %r7, 512;
	shr.u32 	%r125, %r124, 5;
	add.s32 	%r12, %r125, %r4;
	mov.b32 	%r270, 0;
	mov.f32 	%f577, 0f00000000;
	mov.f32 	%f578, %f577;
	mov.f32 	%f579, %f577;
	mov.f32 	%f580, %f577;
	mov.f32 	%f581, %f577;
	mov.f32 	%f582, %f577;
	mov.f32 	%f583, %f577;
	mov.f32 	%f584, %f577;
	mov.f32 	%f585, %f577;
	mov.f32 	%f586, %f577;
	mov.f32 	%f587, %f577;
	mov.f32 	%f588, %f577;
	mov.f32 	%f589, %f577;
	mov.f32 	%f590, %f577;
	mov.f32 	%f591, %f577;
	mov.f32 	%f592, %f577;
	bra.uni 	$L__BB2_41;
$L__BB2_2:
	st.local.v4.f32 	[%rd4], {%f592, %f590, %f588, %f586};
	st.local.v4.f32 	[%rd4+32], {%f591, %f589, %f587, %f585};
	st.local.v4.f32 	[%rd4+16], {%f584, %f582, %f580, %f578};
	st.local.v4.f32 	[%rd4+48], {%f583, %f581, %f579, %f577};
$L__BB2_3:
	ld.param.u32 	%r256, [_Z12gemmNT_T_kerILi32ELi128ELi2ELi8EEvPKfS1_PfS1_iiii_param_7];
	ld.param.u64 	%rd125, [_Z12gemmNT_T_kerILi32ELi128ELi2ELi8EEvPKfS1_PfS1_iiii_param_3];
	cvta.to.global.u64 	%rd5, %rd125;
	setp.ne.s32 	%p19, %r256, 0;
	@%p19 bra 	$L__BB2_71;
	not.b32 	%r229, %r8;
	add.s32 	%r13, %r108, %r229;
	and.b32  	%r14, %r108, 15;
	and.b32  	%r15, %r108, 7;
	cvt.s64.s32 	%rd6, %r3;
	mul.wide.s32 	%rd83, %r3, 4;
	add.s64 	%rd7, %rd5, %rd83;
	mul.lo.s32 	%r16, %r3, %r108;
	and.b32  	%r17, %r108, 3;
	add.s32 	%r18, %r16, %r108;
	mov.b32 	%r257, 0;
$L__BB2_5:
	setp.gt.s32 	%p52, %r108, %r8;
	add.s32 	%r20, %r6, %r257;
	mul.lo.s32 	%r21, %r20, %r108;
	mul.wide.u32 	%rd84, %r257, 4;
	add.s64 	%rd8, %rd4, %rd84;
	mul.lo.s32 	%r22, %r20, %r106;
	@%p52 bra 	$L__BB2_11;
	setp.ge.s32 	%p53, %r20, %r107;
	setp.ge.s32 	%p54, %r3, %r106;
	or.pred  	%p55, %p54, %p53;
	@%p55 bra 	$L__BB2_8;
	ld.local.f32 	%f353, [%rd8];
	ld.global.f32 	%f354, [%rd7];
	add.f32 	%f355, %f353, %f354;
	add.s32 	%r230, %r3, %r22;
	mul.wide.s32 	%rd85, %r230, 4;
	add.s64 	%rd86, %rd3, %rd85;
	st.global.f32 	[%rd86], %f355;
$L__BB2_8:
	setp.ge.s32 	%p56, %r20, %r107;
	add.s32 	%r231, %r3, 1;
	setp.ge.s32 	%p57, %r231, %r106;
	or.pred  	%p58, %p57, %p56;
	@%p58 bra 	$L__BB2_10;
	ld.local.f32 	%f356, [%rd8+32];
	ld.global.f32 	%f357, [%rd7+4];
	add.f32 	%f358, %f356, %f357;
	cvt.s64.s32 	%rd87, %r22;
	add.s64 	%rd88, %rd6, %rd87;
	shl.b64 	%rd89, %rd88, 2;
	add.s64 	%rd90, %rd3, %rd89;
	st.global.f32 	[%rd90+4], %f358;
$L__BB2_10:
	add.s32 	%r257, %r257, 1;
	setp.eq.s32 	%p83, %r257, 8;
	@%p83 bra 	$L__BB2_108;
	bra.uni 	$L__BB2_5;
$L__BB2_11:
	setp.lt.s32 	%p59, %r20, %r107;
	setp.lt.s32 	%p60, %r3, %r106;
	and.pred  	%p61, %p60, %p59;
	@%p61 bra 	$L__BB2_27;
$L__BB2_12:
	setp.ge.s32 	%p71, %r20, %r107;
	add.s32 	%r242, %r3, 1;
	setp.ge.s32 	%p72, %r242, %r106;
	or.pred  	%p73, %p72, %p71;
	@%p73 bra 	$L__BB2_10;
	setp.lt.u32 	%p74, %r13, 15;
	ld.local.f32 	%f551, [%rd8+32];
	mov.u32 	%r264, %r8;
	@%p74 bra 	$L__BB2_16;
	mov.b32 	%r263, 0;
	mov.u32 	%r264, %r8;
$L__BB2_15:
	.pragma "nounroll";
	add.s32 	%r244, %r264, %r18;
	mul.wide.s32 	%rd107, %r244, 4;
	add.s64 	%rd108, %rd2, %rd107;
	ld.global.f32 	%f452, [%rd108];
	add.s32 	%r245, %r264, %r21;
	mul.wide.s32 	%rd109, %r245, 4;
	add.s64 	%rd110, %rd1, %rd109;
	ld.global.f32 	%f453, [%rd110];
	fma.rn.f32 	%f454, %f452, %f453, %f551;
	ld.global.f32 	%f455, [%rd108+4];
	ld.global.f32 	%f456, [%rd110+4];
	fma.rn.f32 	%f457, %f455, %f456, %f454;
	ld.global.f32 	%f458, [%rd108+8];
	ld.global.f32 	%f459, [%rd110+8];
	fma.rn.f32 	%f460, %f458, %f459, %f457;
	ld.global.f32 	%f461, [%rd108+12];
	ld.global.f32 	%f462, [%rd110+12];
	fma.rn.f32 	%f463, %f461, %f462, %f460;
	ld.global.f32 	%f464, [%rd108+16];
	ld.global.f32 	%f465, [%rd110+16];
	fma.rn.f32 	%f466, %f464, %f465, %f463;
	ld.global.f32 	%f467, [%rd108+20];
	ld.global.f32 	%f468, [%rd110+20];
	fma.rn.f32 	%f469, %f467, %f468, %f466;
	ld.global.f32 	%f470, [%rd108+24];
	ld.global.f32 	%f471, [%rd110+24];
	fma.rn.f32 	%f472, %f470, %f471, %f469;
	ld.global.f32 	%f473, [%rd108+28];
	ld.global.f32 	%f474, [%rd110+28];
	fma.rn.f32 	%f475, %f473, %f474, %f472;
	ld.global.f32 	%f476, [%rd108+32];
	ld.global.f32 	%f477, [%rd110+32];
	fma.rn.f32 	%f478, %f476, %f477, %f475;
	ld.global.f32 	%f479, [%rd108+36];
	ld.global.f32 	%f480, [%rd110+36];
	fma.rn.f32 	%f481, %f479, %f480, %f478;
	ld.global.f32 	%f482, [%rd108+40];
	ld.global.f32 	%f483, [%rd110+40];
	fma.rn.f32 	%f484, %f482, %f483, %f481;
	ld.global.f32 	%f485, [%rd108+44];
	ld.global.f32 	%f486, [%rd110+44];
	fma.rn.f32 	%f487, %f485, %f486, %f484;
	ld.global.f32 	%f488, [%rd108+48];
	ld.global.f32 	%f489, [%rd110+48];
	fma.rn.f32 	%f490, %f488, %f489, %f487;
	ld.global.f32 	%f491, [%rd108+52];
	ld.global.f32 	%f492, [%rd110+52];
	fma.rn.f32 	%f493, %f491, %f492, %f490;
	ld.global.f32 	%f494, [%rd108+56];
	ld.global.f32 	%f495, [%rd110+56];
	fma.rn.f32 	%f496, %f494, %f495, %f493;
	ld.global.f32 	%f497, [%rd108+60];
	ld.global.f32 	%f498, [%rd110+60];
	fma.rn.f32 	%f551, %f497, %f498, %f496;
	add.s32 	%r264, %r264, 16;
	add.s32 	%r263, %r263, 16;
	sub.s32 	%r246, %r108, %r8;
	sub.s32 	%r247, %r246, %r14;
	setp.ne.s32 	%p75, %r263, %r247;
	@%p75 bra 	$L__BB2_15;
$L__BB2_16:
	setp.eq.s32 	%p76, %r14, 0;
	@%p76 bra 	$L__BB2_26;
	add.s32 	%r248, %r14, -1;
	setp.lt.u32 	%p77, %r248, 7;
	@%p77 bra 	$L__BB2_19;
	add.s32 	%r249, %r264, %r18;
	mul.wide.s32 	%rd111, %r249, 4;
	add.s64 	%rd112, %rd2, %rd111;
	ld.global.f32 	%f500, [%rd112];
	add.s32 	%r250, %r264, %r21;
	mul.wide.s32 	%rd113, %r250, 4;
	add.s64 	%rd114, %rd1, %rd113;
	ld.global.f32 	%f501, [%rd114];
	fma.rn.f32 	%f502, %f500, %f501, %f551;
	ld.global.f32 	%f503, [%rd112+4];
	ld.global.f32 	%f504, [%rd114+4];
	fma.rn.f32 	%f505, %f503, %f504, %f502;
	ld.global.f32 	%f506, [%rd112+8];
	ld.global.f32 	%f507, [%rd114+8];
	fma.rn.f32 	%f508, %f506, %f507, %f505;
	ld.global.f32 	%f509, [%rd112+12];
	ld.global.f32 	%f510, [%rd114+12];
	fma.rn.f32 	%f511, %f509, %f510, %f508;
	ld.global.f32 	%f512, [%rd112+16];
	ld.global.f32 	%f513, [%rd114+16];
	fma.rn.f32 	%f514, %f512, %f513, %f511;
	ld.global.f32 	%f515, [%rd112+20];
	ld.global.f32 	%f516, [%rd114+20];
	fma.rn.f32 	%f517, %f515, %f516, %f514;
	ld.global.f32 	%f518, [%rd112+24];
	ld.global.f32 	%f519, [%rd114+24];
	fma.rn.f32 	%f520, %f518, %f519, %f517;
	ld.global.f32 	%f521, [%rd112+28];
	ld.global.f32 	%f522, [%rd114+28];
	fma.rn.f32 	%f551, %f521, %f522, %f520;
	add.s32 	%r264, %r264, 8;
$L__BB2_19:
	setp.eq.s32 	%p78, %r15, 0;
	@%p78 bra 	$L__BB2_26;
	add.s32 	%r251, %r15, -1;
	setp.lt.u32 	%p79, %r251, 3;
	@%p79 bra 	$L__BB2_22;
	add.s32 	%r252, %r264, %r18;
	mul.wide.s32 	%rd115, %r252, 4;
	add.s64 	%rd116, %rd2, %rd115;
	ld.global.f32 	%f524, [%rd116];
	add.s32 	%r253, %r264, %r21;
	mul.wide.s32 	%rd117, %r253, 4;
	add.s64 	%rd118, %rd1, %rd117;
	ld.global.f32 	%f525, [%rd118];
	fma.rn.f32 	%f526, %f524, %f525, %f551;
	ld.global.f32 	%f527, [%rd116+4];
	ld.global.f32 	%f528, [%rd118+4];
	fma.rn.f32 	%f529, %f527, %f528, %f526;
	ld.global.f32 	%f530, [%rd116+8];
	ld.global.f32 	%f531, [%rd118+8];
	fma.rn.f32 	%f532, %f530, %f531, %f529;
	ld.global.f32 	%f533, [%rd116+12];
	ld.global.f32 	%f534, [%rd118+12];
	fma.rn.f32 	%f551, %f533, %f534, %f532;
	add.s32 	%r264, %r264, 4;
$L__BB2_22:
	setp.eq.s32 	%p80, %r17, 0;
	@%p80 bra 	$L__BB2_26;
	setp.eq.s32 	%p81, %r17, 1;
	add.s32 	%r254, %r264, %r18;
	mul.wide.s32 	%rd119, %r254, 4;
	add.s64 	%rd9, %rd2, %rd119;
	ld.global.f32 	%f535, [%rd9];
	add.s32 	%r255, %r264, %r21;
	mul.wide.s32 	%rd120, %r255, 4;
	add.s64 	%rd10, %rd1, %rd120;
	ld.global.f32 	%f536, [%rd10];
	fma.rn.f32 	%f551, %f535, %f536, %f551;
	@%p81 bra 	$L__BB2_26;
	setp.eq.s32 	%p82, %r17, 2;
	ld.global.f32 	%f537, [%rd9+4];
	ld.global.f32 	%f538, [%rd10+4];
	fma.rn.f32 	%f551, %f537, %f538, %f551;
	@%p82 bra 	$L__BB2_26;
	ld.global.f32 	%f539, [%rd9+8];
	ld.global.f32 	%f540, [%rd10+8];
	fma.rn.f32 	%f551, %f539, %f540, %f551;
$L__BB2_26:
	st.local.f32 	[%rd8+32], %f551;
	ld.global.f32 	%f541, [%rd7+4];
	add.f32 	%f542, %f551, %f541;
	cvt.s64.s32 	%rd121, %r22;
	add.s64 	%rd122, %rd6, %rd121;
	shl.b64 	%rd123, %rd122, 2;
	add.s64 	%rd124, %rd3, %rd123;
	st.global.f32 	[%rd124+4], %f542;
	bra.uni 	$L__BB2_10;
$L__BB2_27:
	setp.lt.u32 	%p62, %r13, 15;
	ld.local.f32 	%f558, [%rd8];
	mov.u32 	%r267, %r8;
	@%p62 bra 	$L__BB2_30;
	add.s32 	%r232, %r8, %r14;
	sub.s32 	%r260, %r232, %r108;
	add.s32 	%r259, %r16, %r8;
	add.s32 	%r258, %r8, %r21;
	mov.u32 	%r267, %r8;
$L__BB2_29:
	.pragma "nounroll";
	mul.wide.s32 	%rd91, %r259, 4;
	add.s64 	%rd92, %rd2, %rd91;
	mul.wide.s32 	%rd93, %r258, 4;
	add.s64 	%rd94, %rd1, %rd93;
	ld.global.f32 	%f360, [%rd92];
	ld.global.f32 	%f361, [%rd94];
	fma.rn.f32 	%f362, %f360, %f361, %f558;
	ld.global.f32 	%f363, [%rd92+4];
	ld.global.f32 	%f364, [%rd94+4];
	fma.rn.f32 	%f365, %f363, %f364, %f362;
	ld.global.f32 	%f366, [%rd92+8];
	ld.global.f32 	%f367, [%rd94+8];
	fma.rn.f32 	%f368, %f366, %f367, %f365;
	ld.global.f32 	%f369, [%rd92+12];
	ld.global.f32 	%f370, [%rd94+12];
	fma.rn.f32 	%f371, %f369, %f370, %f368;
	ld.global.f32 	%f372, [%rd92+16];
	ld.global.f32 	%f373, [%rd94+16];
	fma.rn.f32 	%f374, %f372, %f373, %f371;
	ld.global.f32 	%f375, [%rd92+20];
	ld.global.f32 	%f376, [%rd94+20];
	fma.rn.f32 	%f377, %f375, %f376, %f374;
	ld.global.f32 	%f378, [%rd92+24];
	ld.global.f32 	%f379, [%rd94+24];
	fma.rn.f32 	%f380, %f378, %f379, %f377;
	ld.global.f32 	%f381, [%rd92+28];
	ld.global.f32 	%f382, [%rd94+28];
	fma.rn.f32 	%f383, %f381, %f382, %f380;
	ld.global.f32 	%f384, [%rd92+32];
	ld.global.f32 	%f385, [%rd94+32];
	fma.rn.f32 	%f386, %f384, %f385, %f383;
	ld.global.f32 	%f387, [%rd92+36];
	ld.global.f32 	%f388, [%rd94+36];
	fma.rn.f32 	%f389, %f387, %f388, %f386;
	ld.global.f32 	%f390, [%rd92+40];
	ld.global.f32 	%f391, [%rd94+40];
	fma.rn.f32 	%f392, %f390, %f391, %f389;
	ld.global.f32 	%f393, [%rd92+44];
	ld.global.f32 	%f394, [%rd94+44];
	fma.rn.f32 	%f395, %f393, %f394, %f392;
	ld.global.f32 	%f396, [%rd92+48];
	ld.global.f32 	%f397, [%rd94+48];
	fma.rn.f32 	%f398, %f396, %f397, %f395;
	ld.global.f32 	%f399, [%rd92+52];
	ld.global.f32 	%f400, [%rd94+52];
	fma.rn.f32 	%f401, %f399, %f400, %f398;
	ld.global.f32 	%f402, [%rd92+56];
	ld.global.f32 	%f403, [%rd94+56];
	fma.rn.f32 	%f404, %f402, %f403, %f401;
	ld.global.f32 	%f405, [%rd92+60];
	ld.global.f32 	%f406, [%rd94+60];
	fma.rn.f32 	%f558, %f405, %f406, %f404;
	add.s32 	%r267, %r267, 16;
	add.s32 	%r260, %r260, 16;
	add.s32 	%r259, %r259, 16;
	add.s32 	%r258, %r258, 16;
	setp.eq.s32 	%p63, %r260, 0;
	@%p63 bra 	$L__BB2_30;
	bra.uni 	$L__BB2_29;
$L__BB2_30:
	setp.eq.s32 	%p64, %r14, 0;
	@%p64 bra 	$L__BB2_40;
	add.s32 	%r233, %r14, -1;
	setp.lt.u32 	%p65, %r233, 7;
	@%p65 bra 	$L__BB2_33;
	add.s32 	%r234, %r267, %r16;
	mul.wide.s32 	%rd95, %r234, 4;
	add.s64 	%rd96, %rd2, %rd95;
	ld.global.f32 	%f408, [%rd96];
	add.s32 	%r235, %r267, %r21;
	mul.wide.s32 	%rd97, %r235, 4;
	add.s64 	%rd98, %rd1, %rd97;
	ld.global.f32 	%f409, [%rd98];
	fma.rn.f32 	%f410, %f408, %f409, %f558;
	ld.global.f32 	%f411, [%rd96+4];
	ld.global.f32 	%f412, [%rd98+4];
	fma.rn.f32 	%f413, %f411, %f412, %f410;
	ld.global.f32 	%f414, [%rd96+8];
	ld.global.f32 	%f415, [%rd98+8];
	fma.rn.f32 	%f416, %f414, %f415, %f413;
	ld.global.f32 	%f417, [%rd96+12];
	ld.global.f32 	%f418, [%rd98+12];
	fma.rn.f32 	%f419, %f417, %f418, %f416;
	ld.global.f32 	%f420, [%rd96+16];
	ld.global.f32 	%f421, [%rd98+16];
	fma.rn.f32 	%f422, %f420, %f421, %f419;
	ld.global.f32 	%f423, [%rd96+20];
	ld.global.f32 	%f424, [%rd98+20];
	fma.rn.f32 	%f425, %f423, %f424, %f422;
	ld.global.f32 	%f426, [%rd96+24];
	ld.global.f32 	%f427, [%rd98+24];
	fma.rn.f32 	%f428, %f426, %f427, %f425;
	ld.global.f32 	%f429, [%rd96+28];
	ld.global.f32 	%f430, [%rd98+28];
	fma.rn.f32 	%f558, %f429, %f430, %f428;
	add.s32 	%r267, %r267, 8;
$L__BB2_33:
	setp.eq.s32 	%p66, %r15, 0;
	@%p66 bra 	$L__BB2_40;
	add.s32 	%r236, %r15, -1;
	setp.lt.u32 	%p67, %r236, 3;
	@%p67 bra 	$L__BB2_36;
	add.s32 	%r237, %r267, %r16;
	mul.wide.s32 	%rd99, %r237, 4;
	add.s64 	%rd100, %rd2, %rd99;
	ld.global.f32 	%f432, [%rd100];
	add.s32 	%r238, %r267, %r21;
	mul.wide.s32 	%rd101, %r238, 4;
	add.s64 	%rd102, %rd1, %rd101;
	ld.global.f32 	%f433, [%rd102];
	fma.rn.f32 	%f434, %f432, %f433, %f558;
	ld.global.f32 	%f435, [%rd100+4];
	ld.global.f32 	%f436, [%rd102+4];
	fma.rn.f32 	%f437, %f435, %f436, %f434;
	ld.global.f32 	%f438, [%rd100+8];
	ld.global.f32 	%f439, [%rd102+8];
	fma.rn.f32 	%f440, %f438, %f439, %f437;
	ld.global.f32 	%f441, [%rd100+12];
	ld.global.f32 	%f442, [%rd102+12];
	fma.rn.f32 	%f558, %f441, %f442, %f440;
	add.s32 	%r267, %r267, 4;
$L__BB2_36:
	setp.eq.s32 	%p68, %r17, 0;
	@%p68 bra 	$L__BB2_40;
	setp.eq.s32 	%p69, %r17, 1;
	add.s32 	%r239, %r267, %r16;
	mul.wide.s32 	%rd103, %r239, 4;
	add.s64 	%rd11, %rd2, %rd103;
	ld.global.f32 	%f443, [%rd11];
	add.s32 	%r240, %r267, %r21;
	mul.wide.s32 	%rd104, %r240, 4;
	add.s64 	%rd12, %rd1, %rd104;
	ld.global.f32 	%f444, [%rd12];
	fma.rn.f32 	%f558, %f443, %f444, %f558;
	@%p69 bra 	$L__BB2_40;
	setp.eq.s32 	%p70, %r17, 2;
	ld.global.f32 	%f445, [%rd11+4];
	ld.global.f32 	%f446, [%rd12+4];
	fma.rn.f32 	%f558, %f445, %f446, %f558;
	@%p70 bra 	$L__BB2_40;
	ld.global.f32 	%f447, [%rd11+8];
	ld.global.f32 	%f448, [%rd12+8];
	fma.rn.f32 	%f558, %f447, %f448, %f558;
$L__BB2_40:
	st.local.f32 	[%rd8], %f558;
	ld.global.f32 	%f449, [%rd7];
	add.f32 	%f450, %f558, %f449;
	add.s32 	%r241, %r3, %r22;
	mul.wide.s32 	%rd105, %r241, 4;
	add.s64 	%rd106, %rd3, %rd105;
	st.global.f32 	[%rd106], %f450;
	bra.uni 	$L__BB2_12;
$L__BB2_41:
	setp.gt.u32 	%p2, %r7, 1023;
	bar.sync 	0;
	mov.u32 	%r272, %r7;
	@%p2 bra 	$L__BB2_42;
	bra.uni 	$L__BB2_109;
$L__BB2_42:
	setp.gt.u32 	%p4, %r7, 4095;
	@%p4 bra 	$L__BB2_68;
	and.b32  	%r136, %r9, 768;
	setp.eq.s32 	%p5, %r136, 768;
	mov.u32 	%r271, %r7;
	@%p5 bra 	$L__BB2_53;
	setp.ge.s32 	%p6, %r10, %r107;
	mov.f32 	%f575, 0f00000000;
	@%p6 bra 	$L__BB2_46;
	and.b32  	%r137, %r7, 31;
	add.s32 	%r138, %r137, %r270;
	mad.lo.s32 	%r139, %r10, %r108, %r138;
	mul.wide.u32 	%rd27, %r139, 4;
	add.s64 	%rd28, %rd1, %rd27;
	ld.global.f32 	%f575, [%rd28];
$L__BB2_46:
	add.s32 	%r271, %r7, 256;
	and.b32  	%r140, %r9, 768;
	setp.eq.s32 	%p7, %r140, 0;
	shr.u32 	%r141, %r7, 5;
	mov.u32 	%r142, _ZZ12gemmNT_T_kerILi32ELi128ELi2ELi8EEvPKfS1_PfS1_iiiiE2Bs;
	mad.lo.s32 	%r143, %r141, 132, %r142;
	shl.b32 	%r144, %r7, 2;
	and.b32  	%r145, %r144, 124;
	add.s32 	%r146, %r143, %r145;
	st.shared.f32 	[%r146], %f575;
	@%p7 bra 	$L__BB2_53;
	setp.ge.s32 	%p8, %r11, %r107;
	mov.f32 	%f576, 0f00000000;
	@%p8 bra 	$L__BB2_49;
	and.b32  	%r147, %r7, 31;
	add.s32 	%r148, %r147, %r270;
	mad.lo.s32 	%r149, %r11, %r108, %r148;
	mul.wide.u32 	%rd29, %r149, 4;
	add.s64 	%rd30, %rd1, %rd29;
	ld.global.f32 	%f576, [%rd30];
$L__BB2_49:
	add.s32 	%r271, %r7, 512;
	and.b32  	%r150, %r9, 768;
	setp.eq.s32 	%p9, %r150, 256;
	add.s32 	%r151, %r7, 256;
	shr.u32 	%r152, %r151, 5;
	mov.u32 	%r153, _ZZ12gemmNT_T_kerILi32ELi128ELi2ELi8EEvPKfS1_PfS1_iiiiE2Bs;
	mad.lo.s32 	%r154, %r152, 132, %r153;
	and.b32  	%r62, %r7, 31;
	shl.b32 	%r155, %r7, 2;
	and.b32  	%r156, %r155, 124;
	add.s32 	%r157, %r154, %r156;
	st.shared.f32 	[%r157], %f576;
	@%p9 bra 	$L__BB2_53;
	setp.lt.s32 	%p10, %r12, %r107;
	@%p10 bra 	$L__BB2_52;
	add.s32 	%r63, %r7, 768;
	shr.u32 	%r158, %r271, 5;
	mov.u32 	%r159, _ZZ12gemmNT_T_kerILi32ELi128ELi2ELi8EEvPKfS1_PfS1_iiiiE2Bs;
	mad.lo.s32 	%r160, %r158, 132, %r159;
	shl.b32 	%r161, %r62, 2;
	add.s32 	%r162, %r160, %r161;
	mov.b32 	%r163, 0;
	st.shared.u32 	[%r162], %r163;
	mov.u32 	%r271, %r63;
	bra.uni 	$L__BB2_53;
$L__BB2_52:
	add.s32 	%r271, %r7, 768;
	and.b32  	%r164, %r7, 31;
	add.s32 	%r165, %r164, %r270;
	mad.lo.s32 	%r166, %r12, %r108, %r165;
	mul.wide.u32 	%rd31, %r166, 4;
	add.s64 	%rd32, %rd1, %rd31;
	ld.global.f32 	%f118, [%rd32];
	add.s32 	%r167, %r7, 512;
	shr.u32 	%r168, %r167, 5;
	mov.u32 	%r169, _ZZ12gemmNT_T_kerILi32ELi128ELi2ELi8EEvPKfS1_PfS1_iiiiE2Bs;
	mad.lo.s32 	%r170, %r168, 132, %r169;
	shl.b32 	%r171, %r7, 2;
	and.b32  	%r172, %r171, 124;
	add.s32 	%r173, %r170, %r172;
	st.shared.f32 	[%r173], %f118;
$L__BB2_53:
	setp.lt.u32 	%p11, %r9, 768;
	@%p11 bra 	$L__BB2_68;
	and.b32  	%r174, %r271, 31;
	add.s32 	%r66, %r174, %r270;
	shl.b32 	%r175, %r271, 2;
	and.b32  	%r176, %r175, 124;
	mov.u32 	%r177, _ZZ12gemmNT_T_kerILi32ELi128ELi2ELi8EEvPKfS1_PfS1_iiiiE2Bs;
	add.s32 	%r67, %r177, %r176;
$L__BB2_55:
	shr.u32 	%r71, %r271, 5;
	add.s32 	%r72, %r71, %r4;
	setp.ge.s32 	%p12, %r72, %r107;
	@%p12 bra 	$L__BB2_57;
	mad.lo.s32 	%r180, %r72, %r108, %r66;
	mul.wide.u32 	%rd33, %r180, 4;
	add.s64 	%rd34, %rd1, %rd33;
	ld.global.f32 	%f119, [%rd34];
	mad.lo.s32 	%r181, %r71, 132, %r67;
	st.shared.f32 	[%r181], %f119;
	bra.uni 	$L__BB2_58;
$L__BB2_57:
	mad.lo.s32 	%r178, %r71, 132, %r67;
	mov.b32 	%r179, 0;
	st.shared.u32 	[%r178], %r179;
$L__BB2_58:
	add.s32 	%r182, %r271, 256;
	shr.u32 	%r73, %r182, 5;
	add.s32 	%r74, %r73, %r4;
	setp.lt.s32 	%p13, %r74, %r107;
	@%p13 bra 	$L__BB2_60;
	mad.lo.s32 	%r183, %r73, 132, %r67;
	mov.b32 	%r184, 0;
	st.shared.u32 	[%r183], %r184;
	bra.uni 	$L__BB2_61;
$L__BB2_60:
	mad.lo.s32 	%r185, %r74, %r108, %r66;
	mul.wide.u32 	%rd35, %r185, 4;
	add.s64 	%rd36, %rd1, %rd35;
	ld.global.f32 	%f120, [%rd36];
	mad.lo.s32 	%r186, %r73, 132, %r67;
	st.shared.f32 	[%r186], %f120;
$L__BB2_61:
	add.s32 	%r187, %r271, 512;
	shr.u32 	%r75, %r187, 5;
	add.s32 	%r76, %r75, %r4;
	setp.lt.s32 	%p14, %r76, %r107;
	@%p14 bra 	$L__BB2_63;
	mad.lo.s32 	%r188, %r75, 132, %r67;
	mov.b32 	%r189, 0;
	st.shared.u32 	[%r188], %r189;
	bra.uni 	$L__BB2_64;
$L__BB2_63:
	mad.lo.s32 	%r190, %r76, %r108, %r66;
	mul.wide.u32 	%rd37, %r190, 4;
	add.s64 	%rd38, %rd1, %rd37;
	ld.global.f32 	%f121, [%rd38];
	mad.lo.s32 	%r191, %r75, 132, %r67;
	st.shared.f32 	[%r191], %f121;
$L__BB2_64:
	add.s32 	%r192, %r271, 768;
	shr.u32 	%r77, %r192, 5;
	add.s32 	%r78, %r77, %r4;
	setp.lt.s32 	%p15, %r78, %r107;
	@%p15 bra 	$L__BB2_66;
	mad.lo.s32 	%r193, %r77, 132, %r67;
	mov.b32 	%r194, 0;
	st.shared.u32 	[%r193], %r194;
	bra.uni 	$L__BB2_67;
$L__BB2_66:
	mad.lo.s32 	%r195, %r78, %r108, %r66;
	mul.wide.u32 	%rd39, %r195, 4;
	add.s64 	%rd40, %rd1, %rd39;
	ld.global.f32 	%f122, [%rd40];
	mad.lo.s32 	%r196, %r77, 132, %r67;
	st.shared.f32 	[%r196], %f122;
$L__BB2_67:
	add.s32 	%r79, %r271, 1024;
	setp.lt.u32 	%p16, %r271, 3072;
	mov.u32 	%r271, %r79;
	@%p16 bra 	$L__BB2_55;
$L__BB2_68:
	bar.sync 	0;
	mov.b32 	%r274, 0;
$L__BB2_69:
	shl.b32 	%r198, %r274, 2;
	mov.u32 	%r199, _ZZ12gemmNT_T_kerILi32ELi128ELi2ELi8EEvPKfS1_PfS1_iiiiE2Bs;
	add.s32 	%r200, %r199, %r198;
	mov.u32 	%r201, _ZZ12gemmNT_T_kerILi32ELi128ELi2ELi8EEvPKfS1_PfS1_iiiiE2As;
	add.s32 	%r202, %r201, %r198;
	mad.lo.s32 	%r203, %r2, 132, %r202;
	mad.lo.s32 	%r204, %r5, 132, %r200;
	ld.shared.f32 	%f123, [%r204];
	ld.shared.f32 	%f124, [%r203];
	fma.rn.f32 	%f125, %f123, %f124, %f592;
	ld.shared.f32 	%f126, [%r203+132];
	fma.rn.f32 	%f127, %f123, %f126, %f591;
	ld.shared.f32 	%f128, [%r204+132];
	fma.rn.f32 	%f129, %f128, %f124, %f590;
	fma.rn.f32 	%f130, %f128, %f126, %f589;
	ld.shared.f32 	%f131, [%r204+264];
	fma.rn.f32 	%f132, %f131, %f124, %f588;
	fma.rn.f32 	%f133, %f131, %f126, %f587;
	ld.shared.f32 	%f134, [%r204+396];
	fma.rn.f32 	%f135, %f134, %f124, %f586;
	fma.rn.f32 	%f136, %f134, %f126, %f585;
	ld.shared.f32 	%f137, [%r204+528];
	fma.rn.f32 	%f138, %f137, %f124, %f584;
	fma.rn.f32 	%f139, %f137, %f126, %f583;
	ld.shared.f32 	%f140, [%r204+660];
	fma.rn.f32 	%f141, %f140, %f124, %f582;
	fma.rn.f32 	%f142, %f140, %f126, %f581;
	ld.shared.f32 	%f143, [%r204+792];
	fma.rn.f32 	%f144, %f143, %f124, %f580;
	fma.rn.f32 	%f145, %f143, %f126, %f579;
	ld.shared.f32 	%f146, [%r204+924];
	fma.rn.f32 	%f147, %f146, %f124, %f578;
	fma.rn.f32 	%f148, %f146, %f126, %f577;
	ld.shared.f32 	%f149, [%r204+4];
	ld.shared.f32 	%f150, [%r203+4];
	fma.rn.f32 	%f592, %f149, %f150, %f125;
	ld.shared.f32 	%f151, [%r203+136];
	fma.rn.f32 	%f591, %f149, %f151, %f127;
	ld.shared.f32 	%f152, [%r204+136];
	fma.rn.f32 	%f590, %f152, %f150, %f129;
	fma.rn.f32 	%f589, %f152, %f151, %f130;
	ld.shared.f32 	%f153, [%r204+268];
	fma.rn.f32 	%f588, %f153, %f150, %f132;
	fma.rn.f32 	%f587, %f153, %f151, %f133;
	ld.shared.f32 	%f154, [%r204+400];
	fma.rn.f32 	%f586, %f154, %f150, %f135;
	fma.rn.f32 	%f585, %f154, %f151, %f136;
	ld.shared.f32 	%f155, [%r204+532];
	fma.rn.f32 	%f584, %f155, %f150, %f138;
	fma.rn.f32 	%f583, %f155, %f151, %f139;
	ld.shared.f32 	%f156, [%r204+664];
	fma.rn.f32 	%f582, %f156, %f150, %f141;
	fma.rn.f32 	%f581, %f156, %f151, %f142;
	ld.shared.f32 	%f157, [%r204+796];
	fma.rn.f32 	%f580, %f157, %f150, %f144;
	fma.rn.f32 	%f579, %f157, %f151, %f145;
	ld.shared.f32 	%f158, [%r204+928];
	fma.rn.f32 	%f578, %f158, %f150, %f147;
	fma.rn.f32 	%f577, %f158, %f151, %f148;
	add.s32 	%r274, %r274, 2;
	setp.ne.s32 	%p17, %r274, 32;
	@%p17 bra 	$L__BB2_69;
	add.s32 	%r270, %r270, 32;
	setp.lt.s32 	%p18, %r270, %r8;
	@%p18 bra 	$L__BB2_41;
	bra.uni 	$L__BB2_2;
$L__BB2_71:
	sub.s32 	%r206, %r108, %r8;
	not.b32 	%r207, %r8;
	add.s32 	%r49, %r108, %r207;
	and.b32  	%r50, %r108, 15;
	add.s32 	%r51, %r50, -1;
	and.b32  	%r52, %r108, 7;
	add.s32 	%r53, %r52, -1;
	cvt.s64.s32 	%rd13, %r3;
	mul.wide.s32 	%rd41, %r3, 4;
	add.s64 	%rd14, %rd5, %rd41;
	add.s32 	%r54, %r3, 1;
	mul.lo.s32 	%r55, %r3, %r108;
	sub.s32 	%r56, %r206, %r50;
	and.b32  	%r57, %r108, 3;
	add.s32 	%r58, %r55, %r108;
	mov.b32 	%r275, 0;
$L__BB2_72:
	setp.le.s32 	%p20, %r108, %r8;
	add.s32 	%r84, %r6, %r275;
	mul.lo.s32 	%r85, %r84, %r108;
	mul.wide.u32 	%rd42, %r275, 4;
	add.s64 	%rd15, %rd4, %rd42;
	mul.lo.s32 	%r86, %r84, %r106;
	@%p20 bra 	$L__BB2_103;
	setp.lt.s32 	%p27, %r84, %r107;
	setp.lt.s32 	%p28, %r3, %r106;
	and.pred  	%p29, %p28, %p27;
	@%p29 bra 	$L__BB2_89;
$L__BB2_74:
	setp.ge.s32 	%p39, %r84, %r107;
	setp.ge.s32 	%p40, %r54, %r106;
	or.pred  	%p41, %p40, %p39;
	@%p41 bra 	$L__BB2_107;
	setp.lt.u32 	%p42, %r49, 15;
	ld.local.f32 	%f601, [%rd15+32];
	mov.u32 	%r280, %r8;
	@%p42 bra 	$L__BB2_78;
	mov.b32 	%r279, 0;
	mov.u32 	%r280, %r8;
$L__BB2_77:
	.pragma "nounroll";
	add.s32 	%r220, %r280, %r58;
	mul.wide.s32 	%rd65, %r220, 4;
	add.s64 	%rd66, %rd2, %rd65;
	ld.global.f32 	%f261, [%rd66];
	add.s32 	%r221, %r280, %r85;
	mul.wide.s32 	%rd67, %r221, 4;
	add.s64 	%rd68, %rd1, %rd67;
	ld.global.f32 	%f262, [%rd68];
	fma.rn.f32 	%f263, %f261, %f262, %f601;
	ld.global.f32 	%f264, [%rd66+4];
	ld.global.f32 	%f265, [%rd68+4];
	fma.rn.f32 	%f266, %f264, %f265, %f263;
	ld.global.f32 	%f267, [%rd66+8];
	ld.global.f32 	%f268, [%rd68+8];
	fma.rn.f32 	%f269, %f267, %f268, %f266;
	ld.global.f32 	%f270, [%rd66+12];
	ld.global.f32 	%f271, [%rd68+12];
	fma.rn.f32 	%f272, %f270, %f271, %f269;
	ld.global.f32 	%f273, [%rd66+16];
	ld.global.f32 	%f274, [%rd68+16];
	fma.rn.f32 	%f275, %f273, %f274, %f272;
	ld.global.f32 	%f276, [%rd66+20];
	ld.global.f32 	%f277, [%rd68+20];
	fma.rn.f32 	%f278, %f276, %f277, %f275;
	ld.global.f32 	%f279, [%rd66+24];
	ld.global.f32 	%f280, [%rd68+24];
	fma.rn.f32 	%f281, %f279, %f280, %f278;
	ld.global.f32 	%f282, [%rd66+28];
	ld.global.f32 	%f283, [%rd68+28];
	fma.rn.f32 	%f284, %f282, %f283, %f281;
	ld.global.f32 	%f285, [%rd66+32];
	ld.global.f32 	%f286, [%rd68+32];
	fma.rn.f32 	%f287, %f285, %f286, %f284;
	ld.global.f32 	%f288, [%rd66+36];
	ld.global.f32 	%f289, [%rd68+36];
	fma.rn.f32 	%f290, %f288, %f289, %f287;
	ld.global.f32 	%f291, [%rd66+40];
	ld.global.f32 	%f292, [%rd68+40];
	fma.rn.f32 	%f293, %f291, %f292, %f290;
	ld.global.f32 	%f294, [%rd66+44];
	ld.global.f32 	%f295, [%rd68+44];
	fma.rn.f32 	%f296, %f294, %f295, %f293;
	ld.global.f32 	%f297, [%rd66+48];
	ld.global.f32 	%f298, [%rd68+48];
	fma.rn.f32 	%f299, %f297, %f298, %f296;
	ld.global.f32 	%f300, [%rd66+52];
	ld.global.f32 	%f301, [%rd68+52];
	fma.rn.f32 	%f302, %f300, %f301, %f299;
	ld.global.f32 	%f303, [%rd66+56];
	ld.global.f32 	%f304, [%rd68+56];
	fma.rn.f32 	%f305, %f303, %f304, %f302;
	ld.global.f32 	%f306, [%rd66+60];
	ld.global.f32 	%f307, [%rd68+60];
	fma.rn.f32 	%f601, %f306, %f307, %f305;
	add.s32 	%r280, %r280, 16;
	add.s32 	%r279, %r279, 16;
	setp.ne.s32 	%p43, %r279, %r56;
	@%p43 bra 	$L__BB2_77;
$L__BB2_78:
	setp.eq.s32 	%p44, %r50, 0;
	@%p44 bra 	$L__BB2_88;
	setp.lt.u32 	%p45, %r51, 7;
	@%p45 bra 	$L__BB2_81;
	add.s32 	%r222, %r280, %r58;
	mul.wide.s32 	%rd69, %r222, 4;
	add.s64 	%rd70, %rd2, %rd69;
	ld.global.f32 	%f309, [%rd70];
	add.s32 	%r223, %r280, %r85;
	mul.wide.s32 	%rd71, %r223, 4;
	add.s64 	%rd72, %rd1, %rd71;
	ld.global.f32 	%f310, [%rd72];
	fma.rn.f32 	%f311, %f309, %f310, %f601;
	ld.global.f32 	%f312, [%rd70+4];
	ld.global.f32 	%f313, [%rd72+4];
	fma.rn.f32 	%f314, %f312, %f313, %f311;
	ld.global.f32 	%f315, [%rd70+8];
	ld.global.f32 	%f316, [%rd72+8];
	fma.rn.f32 	%f317, %f315, %f316, %f314;
	ld.global.f32 	%f318, [%rd70+12];
	ld.global.f32 	%f319, [%rd72+12];
	fma.rn.f32 	%f320, %f318, %f319, %f317;
	ld.global.f32 	%f321, [%rd70+16];
	ld.global.f32 	%f322, [%rd72+16];
	fma.rn.f32 	%f323, %f321, %f322, %f320;
	ld.global.f32 	%f324, [%rd70+20];
	ld.global.f32 	%f325, [%rd72+20];
	fma.rn.f32 	%f326, %f324, %f325, %f323;
	ld.global.f32 	%f327, [%rd70+24];
	ld.global.f32 	%f328, [%rd72+24];
	fma.rn.f32 	%f329, %f327, %f328, %f326;
	ld.global.f32 	%f330, [%rd70+28];
	ld.global.f32 	%f331, [%rd72+28];
	fma.rn.f32 	%f601, %f330, %f331, %f329;
	add.s32 	%r280, %r280, 8;
$L__BB2_81:
	setp.eq.s32 	%p46, %r52, 0;
	@%p46 bra 	$L__BB2_88;
	setp.lt.u32 	%p47, %r53, 3;
	@%p47 bra 	$L__BB2_84;
	add.s32 	%r224, %r280, %r58;
	mul.wide.s32 	%rd73, %r224, 4;
	add.s64 	%rd74, %rd2, %rd73;
	ld.global.f32 	%f333, [%rd74];
	add.s32 	%r225, %r280, %r85;
	mul.wide.s32 	%rd75, %r225, 4;
	add.s64 	%rd76, %rd1, %rd75;
	ld.global.f32 	%f334, [%rd76];
	fma.rn.f32 	%f335, %f333, %f334, %f601;
	ld.global.f32 	%f336, [%rd74+4];
	ld.global.f32 	%f337, [%rd76+4];
	fma.rn.f32 	%f338, %f336, %f337, %f335;
	ld.global.f32 	%f339, [%rd74+8];
	ld.global.f32 	%f340, [%rd76+8];
	fma.rn.f32 	%f341, %f339, %f340, %f338;
	ld.global.f32 	%f342, [%rd74+12];
	ld.global.f32 	%f343, [%rd76+12];
	fma.rn.f32 	%f601, %f342, %f343, %f341;
	add.s32 	%r280, %r280, 4;
$L__BB2_84:
	setp.eq.s32 	%p48, %r57, 0;
	@%p48 bra 	$L__BB2_88;
	setp.eq.s32 	%p49, %r57, 1;
	add.s32 	%r226, %r280, %r58;
	mul.wide.s32 	%rd77, %r226, 4;
	add.s64 	%rd16, %rd2, %rd77;
	ld.global.f32 	%f344, [%rd16];
	add.s32 	%r227, %r280, %r85;
	mul.wide.s32 	%rd78, %r227, 4;
	add.s64 	%rd17, %rd1, %rd78;
	ld.global.f32 	%f345, [%rd17];
	fma.rn.f32 	%f601, %f344, %f345, %f601;
	@%p49 bra 	$L__BB2_88;
	setp.eq.s32 	%p50, %r57, 2;
	ld.global.f32 	%f346, [%rd16+4];
	ld.global.f32 	%f347, [%rd17+4];
	fma.rn.f32 	%f601, %f346, %f347, %f601;
	@%p50 bra 	$L__BB2_88;
	ld.global.f32 	%f348, [%rd16+8];
	ld.global.f32 	%f349, [%rd17+8];
	fma.rn.f32 	%f601, %f348, %f349, %f601;
$L__BB2_88:
	st.local.f32 	[%rd15+32], %f601;
	ld.global.f32 	%f350, [%rd14+4];
	add.f32 	%f351, %f601, %f350;
	cvt.s64.s32 	%rd79, %r86;
	add.s64 	%rd80, %rd13, %rd79;
	shl.b64 	%rd81, %rd80, 2;
	add.s64 	%rd82, %rd3, %rd81;
	max.f32 	%f352, %f351, 0f00000000;
	st.global.f32 	[%rd82+4], %f352;
	bra.uni 	$L__BB2_107;
$L__BB2_89:
	setp.lt.u32 	%p30, %r49, 15;
	ld.local.f32 	%f608, [%rd15];
	mov.u32 	%r283, %r8;
	@%p30 bra 	$L__BB2_92;
	mov.b32 	%r277, 0;
	mov.u32 	%r283, %r8;
$L__BB2_91:
	.pragma "nounroll";
	add.s32 	%r210, %r283, %r55;
	mul.wide.s32 	%rd49, %r210, 4;
	add.s64 	%rd50, %rd2, %rd49;
	ld.global.f32 	%f168, [%rd50];
	add.s32 	%r211, %r283, %r85;
	mul.wide.s32 	%rd51, %r211, 4;
	add.s64 	%rd52, %rd1, %rd51;
	ld.global.f32 	%f169, [%rd52];
	fma.rn.f32 	%f170, %f168, %f169, %f608;
	ld.global.f32 	%f171, [%rd50+4];
	ld.global.f32 	%f172, [%rd52+4];
	fma.rn.f32 	%f173, %f171, %f172, %f170;
	ld.global.f32 	%f174, [%rd50+8];
	ld.global.f32 	%f175, [%rd52+8];
	fma.rn.f32 	%f176, %f174, %f175, %f173;
	ld.global.f32 	%f177, [%rd50+12];
	ld.global.f32 	%f178, [%rd52+12];
	fma.rn.f32 	%f179, %f177, %f178, %f176;
	ld.global.f32 	%f180, [%rd50+16];
	ld.global.f32 	%f181, [%rd52+16];
	fma.rn.f32 	%f182, %f180, %f181, %f179;
	ld.global.f32 	%f183, [%rd50+20];
	ld.global.f32 	%f184, [%rd52+20];
	fma.rn.f32 	%f185, %f183, %f184, %f182;
	ld.global.f32 	%f186, [%rd50+24];
	ld.global.f32 	%f187, [%rd52+24];
	fma.rn.f32 	%f188, %f186, %f187, %f185;
	ld.global.f32 	%f189, [%rd50+28];
	ld.global.f32 	%f190, [%rd52+28];
	fma.rn.f32 	%f191, %f189, %f190, %f188;
	ld.global.f32 	%f192, [%rd50+32];
	ld.global.f32 	%f193, [%rd52+32];
	fma.rn.f32 	%f194, %f192, %f193, %f191;
	ld.global.f32 	%f195, [%rd50+36];
	ld.global.f32 	%f196, [%rd52+36];
	fma.rn.f32 	%f197, %f195, %f196, %f194;
	ld.global.f32 	%f198, [%rd50+40];
	ld.global.f32 	%f199, [%rd52+40];
	fma.rn.f32 	%f200, %f198, %f199, %f197;
	ld.global.f32 	%f201, [%rd50+44];
	ld.global.f32 	%f202, [%rd52+44];
	fma.rn.f32 	%f203, %f201, %f202, %f200;
	ld.global.f32 	%f204, [%rd50+48];
	ld.global.f32 	%f205, [%rd52+48];
	fma.rn.f32 	%f206, %f204, %f205, %f203;
	ld.global.f32 	%f207, [%rd50+52];
	ld.global.f32 	%f208, [%rd52+52];
	fma.rn.f32 	%f209, %f207, %f208, %f206;
	ld.global.f32 	%f210, [%rd50+56];
	ld.global.f32 	%f211, [%rd52+56];
	fma.rn.f32 	%f212, %f210, %f211, %f209;
	ld.global.f32 	%f213, [%rd50+60];
	ld.global.f32 	%f214, [%rd52+60];
	fma.rn.f32 	%f608, %f213, %f214, %f212;
	add.s32 	%r283, %r283, 16;
	add.s32 	%r277, %r277, 16;
	setp.eq.s32 	%p31, %r277, %r56;
	@%p31 bra 	$L__BB2_92;
	bra.uni 	$L__BB2_91;
$L__BB2_92:
	setp.eq.s32 	%p32, %r50, 0;
	@%p32 bra 	$L__BB2_102;
	setp.lt.u32 	%p33, %r51, 7;
	@%p33 bra 	$L__BB2_95;
	add.s32 	%r212, %r283, %r55;
	mul.wide.s32 	%rd53, %r212, 4;
	add.s64 	%rd54, %rd2, %rd53;
	ld.global.f32 	%f216, [%rd54];
	add.s32 	%r213, %r283, %r85;
	mul.wide.s32 	%rd55, %r213, 4;
	add.s64 	%rd56, %rd1, %rd55;
	ld.global.f32 	%f217, [%rd56];
	fma.rn.f32 	%f218, %f216, %f217, %f608;
	ld.global.f32 	%f219, [%rd54+4];
	ld.global.f32 	%f220, [%rd56+4];
	fma.rn.f32 	%f221, %f219, %f220, %f218;
	ld.global.f32 	%f222, [%rd54+8];
	ld.global.f32 	%f223, [%rd56+8];
	fma.rn.f32 	%f224, %f222, %f223, %f221;
	ld.global.f32 	%f225, [%rd54+12];
	ld.global.f32 	%f226, [%rd56+12];
	fma.rn.f32 	%f227, %f225, %f226, %f224;
	ld.global.f32 	%f228, [%rd54+16];
	ld.global.f32 	%f229, [%rd56+16];
	fma.rn.f32 	%f230, %f228, %f229, %f227;
	ld.global.f32 	%f231, [%rd54+20];
	ld.global.f32 	%f232, [%rd56+20];
	fma.rn.f32 	%f233, %f231, %f232, %f230;
	ld.global.f32 	%f234, [%rd54+24];
	ld.global.f32 	%f235, [%rd56+24];
	fma.rn.f32 	%f236, %f234, %f235, %f233;
	ld.global.f32 	%f237, [%rd54+28];
	ld.global.f32 	%f238, [%rd56+28];
	fma.rn.f32 	%f608, %f237, %f238, %f236;
	add.s32 	%r283, %r283, 8;
$L__BB2_95:
	setp.eq.s32 	%p34, %r52, 0;
	@%p34 bra 	$L__BB2_102;
	setp.lt.u32 	%p35, %r53, 3;
	@%p35 bra 	$L__BB2_98;
	add.s32 	%r214, %r283, %r55;
	mul.wide.s32 	%rd57, %r214, 4;
	add.s64 	%rd58, %rd2, %rd57;
	ld.global.f32 	%f240, [%rd58];
	add.s32 	%r215, %r283, %r85;
	mul.wide.s32 	%rd59, %r215, 4;
	add.s64 	%rd60, %rd1, %rd59;
	ld.global.f32 	%f241, [%rd60];
	fma.rn.f32 	%f242, %f240, %f241, %f608;
	ld.global.f32 	%f243, [%rd58+4];
	ld.global.f32 	%f244, [%rd60+4];
	fma.rn.f32 	%f245, %f243, %f244, %f242;
	ld.global.f32 	%f246, [%rd58+8];
	ld.global.f32 	%f247, [%rd60+8];
	fma.rn.f32 	%f248, %f246, %f247, %f245;
	ld.global.f32 	%f249, [%rd58+12];
	ld.global.f32 	%f250, [%rd60+12];
	fma.rn.f32 	%f608, %f249, %f250, %f248;
	add.s32 	%r283, %r283, 4;
$L__BB2_98:
	setp.eq.s32 	%p36, %r57, 0;
	@%p36 bra 	$L__BB2_102;
	setp.eq.s32 	%p37, %r57, 1;
	add.s32 	%r216, %r283, %r55;
	mul.wide.s32 	%rd61, %r216, 4;
	add.s64 	%rd18, %rd2, %rd61;
	ld.global.f32 	%f251, [%rd18];
	add.s32 	%r217, %r283, %r85;
	mul.wide.s32 	%rd62, %r217, 4;
	add.s64 	%rd19, %rd1, %rd62;
	ld.global.f32 	%f252, [%rd19];
	fma.rn.f32 	%f608, %f251, %f252, %f608;
	@%p37 bra 	$L__BB2_102;
	setp.eq.s32 	%p38, %r57, 2;
	ld.global.f32 	%f253, [%rd18+4];
	ld.global.f32 	%f254, [%rd19+4];
	fma.rn.f32 	%f608, %f253, %f254, %f608;
	@%p38 bra 	$L__BB2_102;
	ld.global.f32 	%f255, [%rd18+8];
	ld.global.f32 	%f256, [%rd19+8];
	fma.rn.f32 	%f608, %f255, %f256, %f608;
$L__BB2_102:
	st.local.f32 	[%rd15], %f608;
	ld.global.f32 	%f257, [%rd14];
	add.f32 	%f258, %f608, %f257;
	add.s32 	%r218, %r3, %r86;
	mul.wide.s32 	%rd63, %r218, 4;
	add.s64 	%rd64, %rd3, %rd63;
	max.f32 	%f259, %f258, 0f00000000;
	st.global.f32 	[%rd64], %f259;
	bra.uni 	$L__BB2_74;
$L__BB2_103:
	setp.ge.s32 	%p21, %r84, %r107;
	setp.ge.s32 	%p22, %r3, %r106;
	or.pred  	%p23, %p22, %p21;
	@%p23 bra 	$L__BB2_105;
	ld.local.f32 	%f159, [%rd15];
	ld.global.f32 	%f160, [%rd14];
	add.f32 	%f161, %f159, %f160;
	add.s32 	%r208, %r3, %r86;
	mul.wide.s32 	%rd43, %r208, 4;
	add.s64 	%rd44, %rd3, %rd43;
	max.f32 	%f162, %f161, 0f00000000;
	st.global.f32 	[%rd44], %f162;
$L__BB2_105:
	setp.ge.s32 	%p25, %r54, %r106;
	or.pred  	%p26, %p25, %p21;
	@%p26 bra 	$L__BB2_107;
	ld.local.f32 	%f163, [%rd15+32];
	ld.global.f32 	%f164, [%rd14+4];
	add.f32 	%f165, %f163, %f164;
	cvt.s64.s32 	%rd45, %r86;
	add.s64 	%rd46, %rd13, %rd45;
	shl.b64 	%rd47, %rd46, 2;
	add.s64 	%rd48, %rd3, %rd47;
	max.f32 	%f166, %f165, 0f00000000;
	st.global.f32 	[%rd48+4], %f166;
$L__BB2_107:
	add.s32 	%r275, %r275, 1;
	setp.ne.s32 	%p51, %r275, 8;
	@%p51 bra 	$L__BB2_72;
$L__BB2_108:
	ret;
$L__BB2_109:
	shr.u32 	%r126, %r272, 5;
	add.s32 	%r127, %r1, %r126;
	and.b32  	%r128, %r272, 31;
	add.s32 	%r129, %r128, %r270;
	mad.lo.s32 	%r130, %r127, %r108, %r129;
	mul.wide.s32 	%rd25, %r130, 4;
	add.s64 	%rd26, %rd2, %rd25;
	ld.global.f32 	%f115, [%rd26];
	mov.u32 	%r131, _ZZ12gemmNT_T_kerILi32ELi128ELi2ELi8EEvPKfS1_PfS1_iiiiE2As;
	mad.lo.s32 	%r132, %r126, 132, %r131;
	shl.b32 	%r133, %r272, 2;
	and.b32  	%r134, %r133, 124;
	add.s32 	%r135, %r132, %r134;
	st.shared.f32 	[%r135], %f115;
	add.s32 	%r69, %r272, 256;
	setp.lt.u32 	%p3, %r272, 768;
	mov.u32 	%r272, %r69;
	@%p3 bra 	$L__BB2_109;
	bra.uni 	$L__BB2_42;

}
	// .globl	_Z12gemmNT_T_kerILi10ELi16ELi1ELi1EEvPKfS1_PfS1_iiii
.visible .entry _Z12gemmNT_T_kerILi10ELi16ELi1ELi1EEvPKfS1_PfS1_iiii(
	.param .u64 .ptr .align 1 _Z12gemmNT_T_kerILi10ELi16ELi1ELi1EEvPKfS1_PfS1_iiii_param_0,
	.param .u64 .ptr .align 1 _Z12gemmNT_T_kerILi10ELi16ELi1ELi1EEvPKfS1_PfS1_iiii_param_1,
	.param .u64 .ptr .align 1 _Z12gemmNT_T_kerILi10ELi16ELi1ELi1EEvPKfS1_PfS1_iiii_param_2,
	.param .u64 .ptr .align 1 _Z12gemmNT_T_kerILi10ELi16ELi1ELi1EEvPKfS1_PfS1_iiii_param_3,
	.param .u32 _Z12gemmNT_T_kerILi10ELi16ELi1ELi1EEvPKfS1_PfS1_iiii_param_4,
	.param .u32 _Z12gemmNT_T_kerILi10ELi16ELi1ELi1EEvPKfS1_PfS1_iiii_param_5,
	.param .u32 _Z12gemmNT_T_kerILi10ELi16ELi1ELi1EEvPKfS1_PfS1_iiii_param_6,
	.param .u32 _Z12gemmNT_T_kerILi10ELi16ELi1ELi1EEvPKfS1_PfS1_iiii_param_7
)
{
	.reg .pred 	%p<21>;
	.reg .b16 	%rs<5>;
	.reg .b32 	%r<110>;
	.reg .b32 	%f<216>;
	.reg .b64 	%rd<34>;
	// demoted variable
	.shared .align 4 .b8 _ZZ12gemmNT_T_kerILi10ELi16ELi1ELi1EEvPKfS1_PfS1_iiiiE2As[1320];
	// demoted variable
	.shared .align 4 .b8 _ZZ12gemmNT_T_kerILi10ELi16ELi1ELi1EEvPKfS1_PfS1_iiiiE2Bs[2112];
	ld.param.u64 	%rd7, [_Z12gemmNT_T_kerILi10ELi16ELi1ELi1EEvPKfS1_PfS1_iiii_param_0];
	ld.param.u64 	%rd8, [_Z12gemmNT_T_kerILi10ELi16ELi1ELi1EEvPKfS1_PfS1_iiii_param_1];
	ld.param.u64 	%rd5, [_Z12gemmNT_T_kerILi10ELi16ELi1ELi1EEvPKfS1_PfS1_iiii_param_2];
	ld.param.u64 	%rd6, [_Z12gemmNT_T_kerILi10ELi16ELi1ELi1EEvPKfS1_PfS1_iiii_param_3];
	ld.param.u32 	%r58, [_Z12gemmNT_T_kerILi10ELi16ELi1ELi1EEvPKfS1_PfS1_iiii_param_4];
	ld.param.u32 	%r59, [_Z12gemmNT_T_kerILi10ELi16ELi1ELi1EEvPKfS1_PfS1_iiii_param_5];
	ld.param.u32 	%r60, [_Z12gemmNT_T_kerILi10ELi16ELi1ELi1EEvPKfS1_PfS1_iiii_param_6];
	ld.param.u32 	%r61, [_Z12gemmNT_T_kerILi10ELi16ELi1ELi1EEvPKfS1_PfS1_iiii_param_7];
	cvta.to.global.u64 	%rd1, %rd8;
	cvta.to.global.u64 	%rd2, %rd7;
	mov.u32 	%r62, %ctaid.x;
	mul.lo.s32 	%r1, %r62, 10;
	mov.u32 	%r2, %tid.x;
	add.s32 	%r3, %r1, %r2;
	mov.u32 	%r63, %ctaid.y;
	shl.b32 	%r4, %r63, 4;
	mov.u32 	%r5, %tid.y;
	add.s32 	%r6, %r4, %r5;
	mad.lo.s32 	%r7, %r5, 10, %r2;
	shr.s32 	%r64, %r60, 31;
	shr.u32 	%r65, %r64, 27;
	add.s32 	%r66, %r60, %r65;
	and.b32  	%r104, %r66, -32;
	setp.lt.s32 	%p1, %r60, 32;
	mov.f32 	%f215, 0f00000000;
	@%p1 bra 	$L__BB3_11;
	mov.u32 	%r68, _ZZ12gemmNT_T_kerILi10ELi16ELi1ELi1EEvPKfS1_PfS1_iiiiE2Bs;
	mad.lo.s32 	%r9, %r5, 132, %r68;
	mov.u32 	%r69, _ZZ12gemmNT_T_kerILi10ELi16ELi1ELi1EEvPKfS1_PfS1_iiiiE2As;
	mad.lo.s32 	%r10, %r2, 132, %r69;
	shr.u32 	%r70, %r7, 5;
	cvt.u16.u32 	%rs1, %r5;
	cvt.u16.u32 	%rs2, %r2;
	mad.lo.s16 	%rs3, %rs1, 10, %rs2;
	cvt.u32.u16 	%r71, %rs3;
	and.b32  	%r72, %r71, 31;
	and.b16  	%rs4, %rs3, 31;
	mul.wide.u16 	%r73, %rs4, 4;
	mad.lo.s32 	%r74, %r70, 132, %r73;
	add.s32 	%r11, %r69, %r74;
	add.s32 	%r75, %r70, %r1;
	mad.lo.s32 	%r12, %r60, %r75, %r72;
	mul.lo.s32 	%r13, %r60, 5;
	mov.f32 	%f215, 0f00000000;
	mov.b32 	%r95, 0;
$L__BB3_2:
	setp.gt.u32 	%p2, %r7, 319;
	bar.sync 	0;
	@%p2 bra 	$L__BB3_5;
	add.s32 	%r96, %r12, %r95;
	mov.u32 	%r97, %r11;
	mov.u32 	%r98, %r7;
$L__BB3_4:
	mul.wide.s32 	%rd9, %r96, 4;
	add.s64 	%rd10, %rd2, %rd9;
	ld.global.f32 	%f20, [%rd10];
	st.shared.f32 	[%r97], %f20;
	add.s32 	%r19, %r98, 160;
	add.s32 	%r97, %r97, 660;
	add.s32 	%r96, %r96, %r13;
	setp.lt.u32 	%p3, %r98, 160;
	mov.u32 	%r98, %r19;
	@%p3 bra 	$L__BB3_4;
$L__BB3_5:
	setp.gt.u32 	%p4, %r7, 511;
	mov.u32 	%r99, %r7;
	@%p4 bra 	$L__BB3_10;
$L__BB3_6:
	shr.u32 	%r23, %r99, 5;
	add.s32 	%r24, %r23, %r4;
	and.b32  	%r25, %r99, 31;
	setp.ge.s32 	%p5, %r24, %r59;
	@%p5 bra 	$L__BB3_8;
	add.s32 	%r81, %r25, %r95;
	mad.lo.s32 	%r82, %r24, %r60, %r81;
	mul.wide.u32 	%rd11, %r82, 4;
	add.s64 	%rd12, %rd1, %rd11;
	ld.global.f32 	%f21, [%rd12];
	mad.lo.s32 	%r84, %r23, 132, %r68;
	shl.b32 	%r85, %r25, 2;
	add.s32 	%r86, %r84, %r85;
	st.shared.f32 	[%r86], %f21;
	bra.uni 	$L__BB3_9;
$L__BB3_8:
	mad.lo.s32 	%r77, %r23, 132, %r68;
	shl.b32 	%r78, %r25, 2;
	add.s32 	%r79, %r77, %r78;
	mov.b32 	%r80, 0;
	st.shared.u32 	[%r79], %r80;
$L__BB3_9:
	add.s32 	%r26, %r99, 160;
	setp.lt.u32 	%p6, %r99, 352;
	mov.u32 	%r99, %r26;
	@%p6 bra 	$L__BB3_6;
$L__BB3_10:
	bar.sync 	0;
	ld.shared.f32 	%f22, [%r9];
	ld.shared.f32 	%f23, [%r10];
	fma.rn.f32 	%f24, %f22, %f23, %f215;
	ld.shared.f32 	%f25, [%r9+4];
	ld.shared.f32 	%f26, [%r10+4];
	fma.rn.f32 	%f27, %f25, %f26, %f24;
	ld.shared.f32 	%f28, [%r9+8];
	ld.shared.f32 	%f29, [%r10+8];
	fma.rn.f32 	%f30, %f28, %f29, %f27;
	ld.shared.f32 	%f31, [%r9+12];
	ld.shared.f32 	%f32, [%r10+12];
	fma.rn.f32 	%f33, %f31, %f32, %f30;
	ld.shared.f32 	%f34, [%r9+16];
	ld.shared.f32 	%f35, [%r10+16];
	fma.rn.f32 	%f36, %f34, %f35, %f33;
	ld.shared.f32 	%f37, [%r9+20];
	ld.shared.f32 	%f38, [%r10+20];
	fma.rn.f32 	%f39, %f37, %f38, %f36;
	ld.shared.f32 	%f40, [%r9+24];
	ld.shared.f32 	%f41, [%r10+24];
	fma.rn.f32 	%f42, %f40, %f41, %f39;
	ld.shared.f32 	%f43, [%r9+28];
	ld.shared.f32 	%f44, [%r10+28];
	fma.rn.f32 	%f45, %f43, %f44, %f42;
	ld.shared.f32 	%f46, [%r9+32];
	ld.shared.f32 	%f47, [%r10+32];
	fma.rn.f32 	%f48, %f46, %f47, %f45;
	ld.shared.f32 	%f49, [%r9+36];
	ld.shared.f32 	%f50, [%r10+36];
	fma.rn.f32 	%f51, %f49, %f50, %f48;
	ld.shared.f32 	%f52, [%r9+40];
	ld.shared.f32 	%f53, [%r10+40];
	fma.rn.f32 	%f54, %f52, %f53, %f51;
	ld.shared.f32 	%f55, [%r9+44];
	ld.shared.f32 	%f56, [%r10+44];
	fma.rn.f32 	%f57, %f55, %f56, %f54;
	ld.shared.f32 	%f58, [%r9+48];
	ld.shared.f32 	%f59, [%r10+48];
	fma.rn.f32 	%f60, %f58, %f59, %f57;
	ld.shared.f32 	%f61, [%r9+52];
	ld.shared.f32 	%f62, [%r10+52];
	fma.rn.f32 	%f63, %f61, %f62, %f60;
	ld.shared.f32 	%f64, [%r9+56];
	ld.shared.f32 	%f65, [%r10+56];
	fma.rn.f32 	%f66, %f64, %f65, %f63;
	ld.shared.f32 	%f67, [%r9+60];
	ld.shared.f32 	%f68, [%r10+60];
	fma.rn.f32 	%f69, %f67, %f68, %f66;
	ld.shared.f32 	%f70, [%r9+64];
	ld.shared.f32 	%f71, [%r10+64];
	fma.rn.f32 	%f72, %f70, %f71, %f69;
	ld.shared.f32 	%f73, [%r9+68];
	ld.shared.f32 	%f74, [%r10+68];
	fma.rn.f32 	%f75, %f73, %f74, %f72;
	ld.shared.f32 	%f76, [%r9+72];
	ld.shared.f32 	%f77, [%r10+72];
	fma.rn.f32 	%f78, %f76, %f77, %f75;
	ld.shared.f32 	%f79, [%r9+76];
	ld.shared.f32 	%f80, [%r10+76];
	fma.rn.f32 	%f81, %f79, %f80, %f78;
	ld.shared.f32 	%f82, [%r9+80];
	ld.shared.f32 	%f83, [%r10+80];
	fma.rn.f32 	%f84, %f82, %f83, %f81;
	ld.shared.f32 	%f85, [%r9+84];
	ld.shared.f32 	%f86, [%r10+84];
	fma.rn.f32 	%f87, %f85, %f86, %f84;
	ld.shared.f32 	%f88, [%r9+88];
	ld.shared.f32 	%f89, [%r10+88];
	fma.rn.f32 	%f90, %f88, %f89, %f87;
	ld.shared.f32 	%f91, [%r9+92];
	ld.shared.f32 	%f92, [%r10+92];
	fma.rn.f32 	%f93, %f91, %f92, %f90;
	ld.shared.f32 	%f94, [%r9+96];
	ld.shared.f32 	%f95, [%r10+96];
	fma.rn.f32 	%f96, %f94, %f95, %f93;
	ld.shared.f32 	%f97, [%r9+100];
	ld.shared.f32 	%f98, [%r10+100];
	fma.rn.f32 	%f99, %f97, %f98, %f96;
	ld.shared.f32 	%f100, [%r9+104];
	ld.shared.f32 	%f101, [%r10+104];
	fma.rn.f32 	%f102, %f100, %f101, %f99;
	ld.shared.f32 	%f103, [%r9+108];
	ld.shared.f32 	%f104, [%r10+108];
	fma.rn.f32 	%f105, %f103, %f104, %f102;
	ld.shared.f32 	%f106, [%r9+112];
	ld.shared.f32 	%f107, [%r10+112];
	fma.rn.f32 	%f108, %f106, %f107, %f105;
	ld.shared.f32 	%f109, [%r9+116];
	ld.shared.f32 	%f110, [%r10+116];
	fma.rn.f32 	%f111, %f109, %f110, %f108;
	ld.shared.f32 	%f112, [%r9+120];
	ld.shared.f32 	%f113, [%r10+120];
	fma.rn.f32 	%f114, %f112, %f113, %f111;
	ld.shared.f32 	%f115, [%r9+124];
	ld.shared.f32 	%f116, [%r10+124];
	fma.rn.f32 	%f215, %f115, %f116, %f114;
	add.s32 	%r95, %r95, 32;
	setp.lt.s32 	%p7, %r95, %r104;
	@%p7 bra 	$L__BB3_2;
$L__BB3_11:
	setp.ge.s32 	%p8, %r3, %r58;
	setp.ge.s32 	%p9, %r6, %r59;
	or.pred  	%p10, %p8, %p9;
	@%p10 bra 	$L__BB3_27;
	setp.ge.s32 	%p11, %r104, %r60;
	@%p11 bra 	$L__BB3_25;
	mul.lo.s32 	%r28, %r60, %r3;
	mul.lo.s32 	%r29, %r60, %r6;
	and.b32  	%r30, %r60, 15;
	sub.s32 	%r88, %r104, %r60;
	setp.gt.u32 	%p12, %r88, -16;
	@%p12 bra 	$L__BB3_16;
	add.s32 	%r89, %r104, %r30;
	sub.s32 	%r102, %r89, %r60;
	add.s32 	%r101, %r28, %r104;
	add.s64 	%rd3, %rd1, 32;
	add.s32 	%r100, %r29, %r104;
$L__BB3_15:
	.pragma "nounroll";
	mul.wide.s32 	%rd13, %r101, 4;
	add.s64 	%rd14, %rd2, %rd13;
	mul.wide.s32 	%rd15, %r100, 4;
	add.s64 	%rd16, %rd3, %rd15;
	ld.global.f32 	%f118, [%rd14];
	ld.global.f32 	%f119, [%rd16+-32];
	fma.rn.f32 	%f120, %f118, %f119, %f215;
	ld.global.f32 	%f121, [%rd14+4];
	ld.global.f32 	%f122, [%rd16+-28];
	fma.rn.f32 	%f123, %f121, %f122, %f120;
	ld.global.f32 	%f124, [%rd14+8];
	ld.global.f32 	%f125, [%rd16+-24];
	fma.rn.f32 	%f126, %f124, %f125, %f123;
	ld.global.f32 	%f127, [%rd14+12];
	ld.global.f32 	%f128, [%rd16+-20];
	fma.rn.f32 	%f129, %f127, %f128, %f126;
	ld.global.f32 	%f130, [%rd14+16];
	ld.global.f32 	%f131, [%rd16+-16];
	fma.rn.f32 	%f132, %f130, %f131, %f129;
	ld.global.f32 	%f133, [%rd14+20];
	ld.global.f32 	%f134, [%rd16+-12];
	fma.rn.f32 	%f135, %f133, %f134, %f132;
	ld.global.f32 	%f136, [%rd14+24];
	ld.global.f32 	%f137, [%rd16+-8];
	fma.rn.f32 	%f138, %f136, %f137, %f135;
	ld.global.f32 	%f139, [%rd14+28];
	ld.global.f32 	%f140, [%rd16+-4];
	fma.rn.f32 	%f141, %f139, %f140, %f138;
	ld.global.f32 	%f142, [%rd14+32];
	ld.global.f32 	%f143, [%rd16];
	fma.rn.f32 	%f144, %f142, %f143, %f141;
	ld.global.f32 	%f145, [%rd14+36];
	ld.global.f32 	%f146, [%rd16+4];
	fma.rn.f32 	%f147, %f145, %f146, %f144;
	ld.global.f32 	%f148, [%rd14+40];
	ld.global.f32 	%f149, [%rd16+8];
	fma.rn.f32 	%f150, %f148, %f149, %f147;
	ld.global.f32 	%f151, [%rd14+44];
	ld.global.f32 	%f152, [%rd16+12];
	fma.rn.f32 	%f153, %f151, %f152, %f150;
	ld.global.f32 	%f154, [%rd14+48];
	ld.global.f32 	%f155, [%rd16+16];
	fma.rn.f32 	%f156, %f154, %f155, %f153;
	ld.global.f32 	%f157, [%rd14+52];
	ld.global.f32 	%f158, [%rd16+20];
	fma.rn.f32 	%f159, %f157, %f158, %f156;
	ld.global.f32 	%f160, [%rd14+56];
	ld.global.f32 	%f161, [%rd16+24];
	fma.rn.f32 	%f162, %f160, %f161, %f159;
	ld.global.f32 	%f163, [%rd14+60];
	ld.global.f32 	%f164, [%rd16+28];
	fma.rn.f32 	%f215, %f163, %f164, %f162;
	add.s32 	%r104, %r104, 16;
	add.s32 	%r102, %r102, 16;
	add.s32 	%r101, %r101, 16;
	add.s32 	%r100, %r100, 16;
	setp.ne.s32 	%p13, %r102, 0;
	@%p13 bra 	$L__BB3_15;
$L__BB3_16:
	setp.eq.s32 	%p14, %r30, 0;
	@%p14 bra 	$L__BB3_25;
	and.b32  	%r43, %r60, 7;
	setp.lt.u32 	%p15, %r30, 8;
	@%p15 bra 	$L__BB3_19;
	add.s32 	%r90, %r104, %r28;
	mul.wide.s32 	%rd17, %r90, 4;
	add.s64 	%rd18, %rd2, %rd17;
	ld.global.f32 	%f166, [%rd18];
	add.s32 	%r91, %r104, %r29;
	mul.wide.s32 	%rd19, %r91, 4;
	add.s64 	%rd20, %rd1, %rd19;
	ld.global.f32 	%f167, [%rd20];
	fma.rn.f32 	%f168, %f166, %f167, %f215;
	ld.global.f32 	%f169, [%rd18+4];
	ld.global.f32 	%f170, [%rd20+4];
	fma.rn.f32 	%f171, %f169, %f170, %f168;
	ld.global.f32 	%f172, [%rd18+8];
	ld.global.f32 	%f173, [%rd20+8];
	fma.rn.f32 	%f174, %f172, %f173, %f171;
	ld.global.f32 	%f175, [%rd18+12];
	ld.global.f32 	%f176, [%rd20+12];
	fma.rn.f32 	%f177, %f175, %f176, %f174;
	ld.global.f32 	%f178, [%rd18+16];
	ld.global.f32 	%f179, [%rd20+16];
	fma.rn.f32 	%f180, %f178, %f179, %f177;
	ld.global.f32 	%f181, [%rd18+20];
	ld.global.f32 	%f182, [%rd20+20];
	fma.rn.f32 	%f183, %f181, %f182, %f180;
	ld.global.f32 	%f184, [%rd18+24];
	ld.global.f32 	%f185, [%rd20+24];
	fma.rn.f32 	%f186, %f184, %f185, %f183;
	ld.global.f32 	%f187, [%rd18+28];
	ld.global.f32 	%f188, [%rd20+28];
	fma.rn.f32 	%f215, %f187, %f188, %f186;
	add.s32 	%r104, %r104, 8;
$L__BB3_19:
	setp.eq.s32 	%p16, %r43, 0;
	@%p16 bra 	$L__BB3_25;
	and.b32  	%r46, %r60, 3;
	setp.lt.u32 	%p17, %r43, 4;
	@%p17 bra 	$L__BB3_22;
	add.s32 	%r92, %r104, %r28;
	mul.wide.s32 	%rd21, %r92, 4;
	add.s64 	%rd22, %rd2, %rd21;
	ld.global.f32 	%f190, [%rd22];
	add.s32 	%r93, %r104, %r29;
	mul.wide.s32 	%rd23, %r93, 4;
	add.s64 	%rd24, %rd1, %rd23;
	ld.global.f32 	%f191, [%rd24];
	fma.rn.f32 	%f192, %f190, %f191, %f215;
	ld.global.f32 	%f193, [%rd22+4];
	ld.global.f32 	%f194, [%rd24+4];
	fma.rn.f32 	%f195, %f193, %f194, %f192;
	ld.global.f32 	%f196, [%rd22+8];
	ld.global.f32 	%f197, [%rd24+8];
	fma.rn.f32 	%f198, %f196, %f197, %f195;
	ld.global.f32 	%f199, [%rd22+12];
	ld.global.f32 	%f200, [%rd24+12];
	fma.rn.f32 	%f215, %f199, %f200, %f198;
	add.s32 	%r104, %r104, 4;
$L__BB3_22:
	setp.eq.s32 	%p18, %r46, 0;
	@%p18 bra 	$L__BB3_25;
	add.s32 	%r109, %r104, %r29;
	add.s32 	%r108, %r104, %r28;
	neg.s32 	%r107, %r46;
$L__BB3_24:
	.pragma "nounroll";
	mul.wide.s32 	%rd25, %r109, 4;
	add.s64 	%rd26, %rd1, %rd25;
	mul.wide.s32 	%rd27, %r108, 4;
	add.s64 	%rd28, %rd2, %rd27;
	ld.global.f32 	%f201, [%rd28];
	ld.global.f32 	%f202, [%rd26];
	fma.rn.f32 	%f215, %f201, %f202, %f215;
	add.s32 	%r109, %r109, 1;
	add.s32 	%r108, %r108, 1;
	add.s32 	%r107, %r107, 1;
	setp.ne.s32 	%p19, %r107, 0;
	@%p19 bra 	$L__BB3_24;
$L__BB3_25:
	cvta.to.global.u64 	%rd29, %rd6;
	mul.wide.s32 	%rd30, %r3, 4;
	add.s64 	%rd31, %rd29, %rd30;
	ld.global.f32 	%f203, [%rd31];
	add.f32 	%f17, %f215, %f203;
	mad.lo.s32 	%r94, %r58, %r6, %r3;
	cvta.to.global.u64 	%rd32, %rd5;
	mul.wide.s32 	%rd33, %r94, 4;
	add.s64 	%rd4, %rd32, %rd33;
	st.global.f32 	[%rd4], %f17;
	setp.eq.s32 	%p20, %r61, 0;
	@%p20 bra 	$L__BB3_27;
	max.f32 	%f204, %f17, 0f00000000;
	st.global.f32 	[%rd4], %f204;
$L__BB3_27:
	ret;

}
	// .globl	_Z17vec_max_index_kerILi10ELi128EEvPfS0_i
.visible .entry _Z17vec_max_index_kerILi10ELi128EEvPfS0_i(
	.param .u64 .ptr .align 1 _Z17vec_max_index_kerILi10ELi128EEvPfS0_i_param_0,
	.param .u64 .ptr .align 1 _Z17vec_max_index_kerILi10ELi128EEvPfS0_i_param_1,
	.param .u32 _Z17vec_max_index_kerILi10ELi128EEvPfS0_i_param_2
)
{
	.reg .pred 	%p<11>;
	.reg .b32 	%r<24>;
	.reg .b32 	%f<38>;
	.reg .b64 	%rd<29>;
	// demoted variable
	.shared .align 4 .b8 _ZZ17vec_max_index_kerILi10ELi128EEvPfS0_iE8data_shr[5120];
	ld.param.u64 	%rd2, [_Z17vec_max_index_kerILi10ELi128EEvPfS0_i_param_0];
	ld.param.u64 	%rd1, [_Z17vec_max_index_kerILi10ELi128EEvPfS0_i_param_1];
	ld.param.u32 	%r4, [_Z17vec_max_index_kerILi10ELi128EEvPfS0_i_param_2];
	cvta.to.global.u64 	%rd3, %rd2;
	mov.u32 	%r5, %ctaid.x;
	mov.u32 	%r6, %ntid.x;
	mul.lo.s32 	%r7, %r5, %r6;
	mov.u32 	%r8, %tid.x;
	mul.lo.s32 	%r9, %r8, 10;
	mad.lo.s32 	%r10, %r7, 10, %r9;
	mul.wide.u32 	%rd4, %r10, 4;
	add.s64 	%rd5, %rd3, %rd4;
	ld.global.f32 	%f1, [%rd5];
	mad.lo.s32 	%r11, %r8, -9, %r10;
	mul.wide.u32 	%rd6, %r11, 4;
	add.s64 	%rd7, %rd3, %rd6;
	ld.global.f32 	%f2, [%rd7];
	shl.b32 	%r12, %r8, 2;
	mov.u32 	%r13, _ZZ17vec_max_index_kerILi10ELi128EEvPfS0_iE8data_shr;
	add.s32 	%r14, %r13, %r12;
	st.shared.f32 	[%r14], %f2;
	add.s32 	%r15, %r11, 128;
	mul.wide.u32 	%rd8, %r15, 4;
	add.s64 	%rd9, %rd3, %rd8;
	ld.global.f32 	%f3, [%rd9];
	st.shared.f32 	[%r14+512], %f3;
	add.s32 	%r16, %r11, 256;
	mul.wide.u32 	%rd10, %r16, 4;
	add.s64 	%rd11, %rd3, %rd10;
	ld.global.f32 	%f4, [%rd11];
	st.shared.f32 	[%r14+1024], %f4;
	add.s32 	%r17, %r11, 384;
	mul.wide.u32 	%rd12, %r17, 4;
	add.s64 	%rd13, %rd3, %rd12;
	ld.global.f32 	%f5, [%rd13];
	st.shared.f32 	[%r14+1536], %f5;
	add.s32 	%r18, %r11, 512;
	mul.wide.u32 	%rd14, %r18, 4;
	add.s64 	%rd15, %rd3, %rd14;
	ld.global.f32 	%f6, [%rd15];
	st.shared.f32 	[%r14+2048], %f6;
	add.s32 	%r19, %r11, 640;
	mul.wide.u32 	%rd16, %r19, 4;
	add.s64 	%rd17, %rd3, %rd16;
	ld.global.f32 	%f7, [%rd17];
	st.shared.f32 	[%r14+2560], %f7;
	add.s32 	%r20, %r11, 768;
	mul.wide.u32 	%rd18, %r20, 4;
	add.s64 	%rd19, %rd3, %rd18;
	ld.global.f32 	%f8, [%rd19];
	st.shared.f32 	[%r14+3072], %f8;
	add.s32 	%r21, %r11, 896;
	mul.wide.u32 	%rd20, %r21, 4;
	add.s64 	%rd21, %rd3, %rd20;
	ld.global.f32 	%f9, [%rd21];
	st.shared.f32 	[%r14+3584], %f9;
	add.s32 	%r22, %r11, 1024;
	mul.wide.u32 	%rd22, %r22, 4;
	add.s64 	%rd23, %rd3, %rd22;
	ld.global.f32 	%f10, [%rd23];
	st.shared.f32 	[%r14+4096], %f10;
	add.s32 	%r23, %r11, 1152;
	mul.wide.u32 	%rd24, %r23, 4;
	add.s64 	%rd25, %rd3, %rd24;
	ld.global.f32 	%f11, [%rd25];
	st.shared.f32 	[%r14+4608], %f11;
	bar.sync 	0;
	mad.lo.s32 	%r1, %r8, 36, %r14;
	add.s32 	%r2, %r1, 4;
	mad.lo.s32 	%r3, %r7, -9, %r11;
	setp.ge.u32 	%p1, %r3, %r4;
	@%p1 bra 	$L__BB4_2;
	ld.shared.f32 	%f12, [%r2];
	setp.gt.f32 	%p2, %f12, %f1;
	selp.f32 	%f13, %f12, %f1, %p2;
	ld.shared.f32 	%f14, [%r1+8];
	setp.gt.f32 	%p3, %f14, %f13;
	selp.f32 	%f15, %f14, %f13, %p3;
	ld.shared.f32 	%f16, [%r1+12];
	setp.gt.f32 	%p4, %f16, %f15;
	selp.f32 	%f17, %f16, %f15, %p4;
	ld.shared.f32 	%f18, [%r1+16];
	setp.gt.f32 	%p5, %f18, %f17;
	selp.f32 	%f19, %f18, %f17, %p5;
	ld.shared.f32 	%f20, [%r1+20];
	setp.gt.f32 	%p6, %f20, %f19;
	selp.f32 	%f21, %f20, %f19, %p6;
	ld.shared.f32 	%f22, [%r1+24];
	setp.gt.f32 	%p7, %f22, %f21;
	selp.f32 	%f23, %f22, %f21, %p7;
	ld.shared.f32 	%f24, [%r1+28];
	setp.gt.f32 	%p8, %f24, %f23;
	selp.f32 	%f25, %f24, %f23, %p8;
	ld.shared.f32 	%f26, [%r1+32];
	ld.shared.f32 	%f27, [%r1+36];
	setp.gt.f32 	%p9, %f26, %f25;
	selp.f32 	%f28, %f26, %f25, %p9;
	setp.gt.f32 	%p10, %f27, %f28;
	cvta.to.global.u64 	%rd26, %rd1;
	selp.f32 	%f29, 0f3F800000, 0f00000000, %p2;
	selp.f32 	%f30, 0f40000000, %f29, %p3;
	selp.f32 	%f31, 0f40400000, %f30, %p4;
	selp.f32 	%f32, 0f40800000, %f31, %p5;
	selp.f32 	%f33, 0f40A00000, %f32, %p6;
	selp.f32 	%f34, 0f40C00000, %f33, %p7;
	selp.f32 	%f35, 0f40E00000, %f34, %p8;
	selp.f32 	%f36, 0f41000000, %f35, %p9;
	selp.f32 	%f37, 0f41100000, %f36, %p10;
	mul.wide.u32 	%rd27, %r3, 4;
	add.s64 	%rd28, %rd26, %rd27;
	st.global.f32 	[%rd28], %f37;
$L__BB4_2:
	ret;

}


// ===== COMPILED SASS (sm_100) =====

	.target	sm_100

	.elftype	@"ET_EXEC"


//--------------------- .note.nv.tkinfo           --------------------------
	.section	.note.nv.tkinfo,"",@"SHT_NOTE"
	.sectionflags	@"SHF_NOTE_NV_TKINFO"
	.tkinfo
        /*0018*/ 	.word	0x00000002
        /*0030*/ 	.string	""
        /*0030*/ 	.string	"ptxas"
        /*0030*/ 	.string	"Cuda compilation tools, release 13.0, V13.0.88"
        /*0030*/ 	.string	"Build cuda_13.0.r13.0/compiler.36424714_0"
        /*0030*/ 	.string	"-arch sm_100 -m 64 "



//--------------------- .note.nv.cuinfo           --------------------------
	.section	.note.nv.cuinfo,"",@"SHT_NOTE"
	.sectionflags	@"SHF_NOTE_NV_CUINFO"
        /*0018*/ 	.short	0x0002
        /*001a*/ 	.short	0x0064
        /*001c*/ 	.short	0x0082
	.zero		2


//--------------------- .nv.info                  --------------------------
	.section	.nv.info,"",@"SHT_CUDA_INFO"
	.align	4


	//----- nvinfo : EIATTR_REGCOUNT
	.align		4
        /*0000*/ 	.byte	0x04, 0x2f
        /*0002*/ 	.short	(.L_1 - .L_0)
	.align		4
.L_0:
        /*0004*/ 	.word	index@(_Z13normalize_kerPfiff)
        /*0008*/ 	.word	0x00000010


	//----- nvinfo : EIATTR_FRAME_SIZE
	.align		4
.L_1:
        /*000c*/ 	.byte	0x04, 0x11
        /*000e*/ 	.short	(.L_3 - .L_2)
	.align		4
.L_2:
        /*0010*/ 	.word	index@($__internal_0_$__cuda_sm3x_div_rn_noftz_f32_slowpath)
        /*0014*/ 	.word	0x00000000


	//----- nvinfo : EIATTR_FRAME_SIZE
	.align		4
.L_3:
        /*0018*/ 	.byte	0x04, 0x11
        /*001a*/ 	.short	(.L_5 - .L_4)
	.align		4
.L_4:
        /*001c*/ 	.word	index@(_Z13normalize_kerPfiff)
        /*0020*/ 	.word	0x00000000


	//----- nvinfo : EIATTR_REGCOUNT
	.align		4
.L_5:
        /*0024*/ 	.byte	0x04, 0x2f
        /*0026*/ 	.short	(.L_7 - .L_6)
	.align		4
.L_6:
        /*0028*/ 	.word	index@(_Z18batch_conv2d_f_kerILi2ELi2ELi0ELi1ELi28ELi28ELi1EEvPfiiiiPKfiiS2_iiS0_i)
        /*002c*/ 	.word	0x0000001c


	//----- nvinfo : EIATTR_FRAME_SIZE
	.align		4
.L_7:
        /*0030*/ 	.byte	0x04, 0x11
        /*0032*/ 	.short	(.L_9 - .L_8)
	.align		4
.L_8:
        /*0034*/ 	.word	index@(_Z18batch_conv2d_f_kerILi2ELi2ELi0ELi1ELi28ELi28ELi1EEvPfiiiiPKfiiS2_iiS0_i)
        /*0038*/ 	.word	0x00000000


	//----- nvinfo : EIATTR_REGCOUNT
	.align		4
.L_9:
        /*003c*/ 	.byte	0x04, 0x2f
        /*003e*/ 	.short	(.L_11 - .L_10)
	.align		4
.L_10:
        /*0040*/ 	.word	index@(_Z12gemmNT_T_kerILi32ELi128ELi2ELi8EEvPKfS1_PfS1_iiii)
        /*0044*/ 	.word	0x00000028


	//----- nvinfo : EIATTR_FRAME_SIZE
	.align		4
.L_11:
        /*0048*/ 	.byte	0x04, 0x11
        /*004a*/ 	.short	(.L_13 - .L_12)
	.align		4
.L_12:
        /*004c*/ 	.word	index@(_Z12gemmNT_T_kerILi32ELi128ELi2ELi8EEvPKfS1_PfS1_iiii)
        /*0050*/ 	.word	0x00000040


	//----- nvinfo : EIATTR_REGCOUNT
	.align		4
.L_13:
        /*0054*/ 	.byte	0x04, 0x2f
        /*0056*/ 	.short	(.L_15 - .L_14)
	.align		4
.L_14:
        /*0058*/ 	.word	index@(_Z12gemmNT_T_kerILi10ELi16ELi1ELi1EEvPKfS1_PfS1_iiii)
        /*005c*/ 	.word	0x0000001f


	//----- nvinfo : EIATTR_FRAME_SIZE
	.align		4
.L_15:
        /*0060*/ 	.byte	0x04, 0x11
        /*0062*/ 	.short	(.L_17 - .L_16)
	.align		4
.L_16:
        /*0064*/ 	.word	index@(_Z12gemmNT_T_kerILi10ELi16ELi1ELi1EEvPKfS1_PfS1_iiii)
        /*0068*/ 	.word	0x00000000


	//----- nvinfo : EIATTR_REGCOUNT
	.align		4
.L_17:
        /*006c*/ 	.byte	0x04, 0x2f
        /*006e*/ 	.short	(.L_19 - .L_18)
	.align		4
.L_18:
        /*0070*/ 	.word	index@(_Z17vec_max_index_kerILi10ELi128EEvPfS0_i)
        /*0074*/ 	.word	0x00000020


	//----- nvinfo : EIATTR_FRAME_SIZE
	.align		4
.L_19:
        /*0078*/ 	.byte	0x04, 0x11
        /*007a*/ 	.short	(.L_21 - .L_20)
	.align		4
.L_20:
        /*007c*/ 	.word	index@(_Z17vec_max_index_kerILi10ELi128EEvPfS0_i)
        /*0080*/ 	.word	0x00000000


	//----- nvinfo : EIATTR_MIN_STACK_SIZE
	.align		4
.L_21:
        /*0084*/ 	.byte	0x04, 0x12
        /*0086*/ 	.short	(.L_23 - .L_22)
	.align		4
.L_22:
        /*0088*/ 	.word	index@(_Z17vec_max_index_kerILi10ELi128EEvPfS0_i)
        /*008c*/ 	.word	0x00000000


	//----- nvinfo : EIATTR_MIN_STACK_SIZE
	.align		4
.L_23:
        /*0090*/ 	.byte	0x04, 0x12
        /*0092*/ 	.short	(.L_25 - .L_24)
	.align		4
.L_24:
        /*0094*/ 	.word	index@(_Z12gemmNT_T_kerILi10ELi16ELi1ELi1EEvPKfS1_PfS1_iiii)
        /*0098*/ 	.word	0x00000000


	//----- nvinfo : EIATTR_MIN_STACK_SIZE
	.align		4
.L_25:
        /*009c*/ 	.byte	0x04, 0x12
        /*009e*/ 	.short	(.L_27 - .L_26)
	.align		4
.L_26:
        /*00a0*/ 	.word	index@(_Z12gemmNT_T_kerILi32ELi128ELi2ELi8EEvPKfS1_PfS1_iiii)
        /*00a4*/ 	.word	0x00000040


	//----- nvinfo : EIATTR_MIN_STACK_SIZE
	.align		4
.L_27:
        /*00a8*/ 	.byte	0x04, 0x12
        /*00aa*/ 	.short	(.L_29 - .L_28)
	.align		4
.L_28:
        /*00ac*/ 	.word	index@(_Z18batch_conv2d_f_kerILi2ELi2ELi0ELi1ELi28ELi28ELi1EEvPfiiiiPKfiiS2_iiS0_i)
        /*00b0*/ 	.word	0x00000000


	//----- nvinfo : EIATTR_MIN_STACK_SIZE
	.align		4
.L_29:
        /*00b4*/ 	.byte	0x04, 0x12
        /*00b6*/ 	.short	(.L_31 - .L_30)
	.align		4
.L_30:
        /*00b8*/ 	.word	index@(_Z13normalize_kerPfiff)
        /*00bc*/ 	.word	0x00000000
.L_31:


//--------------------- .nv.compat                --------------------------
	.section	.nv.compat,"",@"SHT_CUDA_COMPAT_INFO"
	.align	4
        /*0000*/ 	.byte	0x02, 0x09, 0x00, 0x00, 0x02, 0x02, 0x01, 0x00, 0x02, 0x05, 0x05, 0x00, 0x03, 0x07, 0x01, 0x01
        /*0010*/ 	.byte	0x02, 0x03, 0x00, 0x00, 0x02, 0x06, 0x01, 0x00, 0x04, 0x0b, 0x08, 0x00, 0x01, 0x00, 0x00, 0x00
        /*0020*/ 	.byte	0x00, 0x00, 0x00, 0x00


//--------------------- .nv.info._Z17vec_max_index_kerILi10ELi128EEvPfS0_i --------------------------
	.section	.nv.info._Z17vec_max_index_kerILi10ELi128EEvPfS0_i,"",@"SHT_CUDA_INFO"
	.sectionflags	@""
	.align	4


	//----- nvinfo : EIATTR_CUDA_API_VERSION
	.align		4
        /*0000*/ 	.byte	0x04, 0x37
        /*0002*/ 	.short	(.L_33 - .L_32)
.L_32:
        /*0004*/ 	.word	0x00000082


	//----- nvinfo : EIATTR_KPARAM_INFO
	.align		4
.L_33:
        /*0008*/ 	.byte	0x04, 0x17
        /*000a*/ 	.short	(.L_35 - .L_34)
.L_34:
        /*000c*/ 	.word	0x00000000
        /*0010*/ 	.short	0x0002
        /*0012*/ 	.short	0x0010
        /*0014*/ 	.byte	0x00, 0xf0, 0x11, 0x00


	//----- nvinfo : EIATTR_KPARAM_INFO
	.align		4
.L_35:
        /*0018*/ 	.byte	0x04, 0x17
        /*001a*/ 	.short	(.L_37 - .L_36)
.L_36:
        /*001c*/ 	.word	0x00000000
        /*0020*/ 	.short	0x0001
        /*0022*/ 	.short	0x0008
        /*0024*/ 	.byte	0x00, 0xf5, 0x21, 0x00


	//----- nvinfo : EIATTR_KPARAM_INFO
	.align		4
.L_37:
        /*0028*/ 	.byte	0x04, 0x17
        /*002a*/ 	.short	(.L_39 - .L_38)
.L_38:
        /*002c*/ 	.word	0x00000000
        /*0030*/ 	.short	0x0000
        /*0032*/ 	.short	0x0000
        /*0034*/ 	.byte	0x00, 0xf5, 0x21, 0x00


	//----- nvinfo : EIATTR_SPARSE_MMA_MASK
	.align		4
.L_39:
        /*0038*/ 	.byte	0x03, 0x50
        /*003a*/ 	.short	0x0000


	//----- nvinfo : EIATTR_MAXREG_COUNT
	.align		4
        /*003c*/ 	.byte	0x03, 0x1b
        /*003e*/ 	.short	0x00ff


	//----- nvinfo : EIATTR_NUM_BARRIERS
	.align		4
        /*0040*/ 	.byte	0x02, 0x4c
        /*0042*/ 	.byte	0x01
	.zero		1


	//----- nvinfo : EIATTR_MERCURY_ISA_VERSION
	.align		4
        /*0044*/ 	.byte	0x03, 0x5f
        /*0046*/ 	.short	0x0101


	//----- nvinfo : EIATTR_VRC_CTA_INIT_COUNT
	.align		4
        /*0048*/ 	.byte	0x02, 0x4a
	.zero		1
	.zero		1


	//----- nvinfo : EIATTR_EXIT_INSTR_OFFSETS
	.align		4
        /*004c*/ 	.byte	0x04, 0x1c
        /*004e*/ 	.short	(.L_41 - .L_40)


	//   ....[0]....
.L_40:
        /*0050*/ 	.word	0x000003c0


	//   ....[1]....
        /*0054*/ 	.word	0x00000630


	//----- nvinfo : EIATTR_CBANK_PARAM_SIZE
	.align		4
.L_41:
        /*0058*/ 	.byte	0x03, 0x19
        /*005a*/ 	.short	0x0014


	//----- nvinfo : EIATTR_PARAM_CBANK
	.align		4
        /*005c*/ 	.byte	0x04, 0x0a
        /*005e*/ 	.short	(.L_43 - .L_42)
	.align		4
.L_42:
        /*0060*/ 	.word	index@(.nv.constant0._Z17vec_max_index_kerILi10ELi128EEvPfS0_i)
        /*0064*/ 	.short	0x0380
        /*0066*/ 	.short	0x0014


	//----- nvinfo : EIATTR_SW_WAR
	.align		4
.L_43:
        /*0068*/ 	.byte	0x04, 0x36
        /*006a*/ 	.short	(.L_45 - .L_44)
.L_44:
        /*006c*/ 	.word	0x00000008
.L_45:


//--------------------- .nv.info._Z12gemmNT_T_kerILi10ELi16ELi1ELi1EEvPKfS1_PfS1_iiii --------------------------
	.section	.nv.info._Z12gemmNT_T_kerILi10ELi16ELi1ELi1EEvPKfS1_PfS1_iiii,"",@"SHT_CUDA_INFO"
	.sectionflags	@""
	.align	4


	//----- nvinfo : EIATTR_CUDA_API_VERSION
	.align		4
        /*0000*/ 	.byte	0x04, 0x37
        /*0002*/ 	.short	(.L_47 - .L_46)
.L_46:
        /*0004*/ 	.word	0x00000082


	//----- nvinfo : EIATTR_KPARAM_INFO
	.align		4
.L_47:
        /*0008*/ 	.byte	0x04, 0x17
        /*000a*/ 	.short	(.L_49 - .L_48)
.L_48:
        /*000c*/ 	.word	0x00000000
        /*0010*/ 	.short	0x0007
        /*0012*/ 	.short	0x002c
        /*0014*/ 	.byte	0x00, 0xf0, 0x11, 0x00


	//----- nvinfo : EIATTR_KPARAM_INFO
	.align		4
.L_49:
        /*0018*/ 	.byte	0x04, 0x17
        /*001a*/ 	.short	(.L_51 - .L_50)
.L_50:
        /*001c*/ 	.word	0x00000000
        /*0020*/ 	.short	0x0006
        /*0022*/ 	.short	0x0028
        /*0024*/ 	.byte	0x00, 0xf0, 0x11, 0x00


	//----- nvinfo : EIATTR_KPARAM_INFO
	.align		4
.L_51:
        /*0028*/ 	.byte	0x04, 0x17
        /*002a*/ 	.short	(.L_53 - .L_52)
.L_52:
        /*002c*/ 	.word	0x00000000
        /*0030*/ 	.short	0x0005
        /*0032*/ 	.short	0x0024
        /*0034*/ 	.byte	0x00, 0xf0, 0x11, 0x00


	//----- nvinfo : EIATTR_KPARAM_INFO
	.align		4
.L_53:
        /*0038*/ 	.byte	0x04, 0x17
        /*003a*/ 	.short	(.L_55 - .L_54)
.L_54:
        /*003c*/ 	.word	0x00000000
        /*0040*/ 	.short	0x0004
        /*0042*/ 	.short	0x0020
        /*0044*/ 	.byte	0x00, 0xf0, 0x11, 0x00


	//----- nvinfo : EIATTR_KPARAM_INFO
	.align		4
.L_55:
        /*0048*/ 	.byte	0x04, 0x17
        /*004a*/ 	.short	(.L_57 - .L_56)
.L_56:
        /*004c*/ 	.word	0x00000000
        /*0050*/ 	.short	0x0003
        /*0052*/ 	.short	0x0018
        /*0054*/ 	.byte	0x00, 0xf5, 0x21, 0x00


	//----- nvinfo : EIATTR_KPARAM_INFO
	.align		4
.L_57:
        /*0058*/ 	.byte	0x04, 0x17
        /*005a*/ 	.short	(.L_59 - .L_58)
.L_58:
        /*005c*/ 	.word	0x00000000
        /*0060*/ 	.short	0x0002
        /*0062*/ 	.short	0x0010
        /*0064*/ 	.byte	0x00, 0xf5, 0x21, 0x00


	//----- nvinfo : EIATTR_KPARAM_INFO
	.align		4
.L_59:
        /*0068*/ 	.byte	0x04, 0x17
        /*006a*/ 	.short	(.L_61 - .L_60)
.L_60:
        /*006c*/ 	.word	0x00000000
        /*0070*/ 	.short	0x0001
        /*0072*/ 	.short	0x0008
        /*0074*/ 	.byte	0x00, 0xf5, 0x21, 0x00


	//----- nvinfo : EIATTR_KPARAM_INFO
	.align		4
.L_61:
        /*0078*/ 	.byte	0x04, 0x17
        /*007a*/ 	.short	(.L_63 - .L_62)
.L_62:
        /*007c*/ 	.word	0x00000000
        /*0080*/ 	.short	0x0000
        /*0082*/ 	.short	0x0000
        /*0084*/ 	.byte	0x00, 0xf5, 0x21, 0x00


	//----- nvinfo : EIATTR_SPARSE_MMA_MASK
	.align		4
.L_63:
        /*0088*/ 	.byte	0x03, 0x50
        /*008a*/ 	.short	0x0000


	//----- nvinfo : EIATTR_MAXREG_COUNT
	.align		4
        /*008c*/ 	.byte	0x03, 0x1b
        /*008e*/ 	.short	0x00ff


	//----- nvinfo : EIATTR_NUM_BARRIERS
	.align		4
        /*0090*/ 	.byte	0x02, 0x4c
        /*0092*/ 	.byte	0x01
	.zero		1


	//----- nvinfo : EIATTR_MERCURY_ISA_VERSION
	.align		4
        /*0094*/ 	.byte	0x03, 0x5f
        /*0096*/ 	.short	0x0101


	//----- nvinfo : EIATTR_VRC_CTA_INIT_COUNT
	.align		4
        /*0098*/ 	.byte	0x02, 0x4a
	.zero		1
	.zero		1


	//----- nvinfo : EIATTR_EXIT_INSTR_OFFSETS
	.align		4
        /*009c*/ 	.byte	0x04, 0x1c
        /*009e*/ 	.short	(.L_65 - .L_64)


	//   ....[0]....
.L_64:
        /*00a0*/ 	.word	0x00000ba0


	//   ....[1]....
        /*00a4*/ 	.word	0x000015a0


	//   ....[2]....
        /*00a8*/ 	.word	0x000015d0


	//----- nvinfo : EIATTR_CRS_STACK_SIZE
	.align		4
.L_65:
        /*00ac*/ 	.byte	0x04, 0x1e
        /*00ae*/ 	.short	(.L_67 - .L_66)
.L_66:
        /*00b0*/ 	.word	0x00000000


	//----- nvinfo : EIATTR_CBANK_PARAM_SIZE
	.align		4
.L_67:
        /*00b4*/ 	.byte	0x03, 0x19
        /*00b6*/ 	.short	0x0030


	//----- nvinfo : EIATTR_PARAM_CBANK
	.align		4
        /*00b8*/ 	.byte	0x04, 0x0a
        /*00ba*/ 	.short	(.L_69 - .L_68)
	.align		4
.L_68:
        /*00bc*/ 	.word	index@(.nv.constant0._Z12gemmNT_T_kerILi10ELi16ELi1ELi1EEvPKfS1_PfS1_iiii)
        /*00c0*/ 	.short	0x0380
        /*00c2*/ 	.short	0x0030


	//----- nvinfo : EIATTR_SW_WAR
	.align		4
.L_69:
        /*00c4*/ 	.byte	0x04, 0x36
        /*00c6*/ 	.short	(.L_71 - .L_70)
.L_70:
        /*00c8*/ 	.word	0x00000008
.L_71:


//--------------------- .nv.info._Z12gemmNT_T_kerILi32ELi128ELi2ELi8EEvPKfS1_PfS1_iiii --------------------------
	.section	.nv.info._Z12gemmNT_T_kerILi32ELi128ELi2ELi8EEvPKfS1_PfS1_iiii,"",@"SHT_CUDA_INFO"
	.sectionflags	@""
	.align	4


	//----- nvinfo : EIATTR_CUDA_API_VERSION
	.align		4
        /*0000*/ 	.byte	0x04, 0x37
        /*0002*/ 	.short	(.L_73 - .L_72)
.L_72:
        /*0004*/ 	.word	0x00000082


	//----- nvinfo : EIATTR_KPARAM_INFO
	.align		4
.L_73:
        /*0008*/ 	.byte	0x04, 0x17
        /*000a*/ 	.short	(.L_75 - .L_74)
.L_74:
        /*000c*/ 	.word	0x00000000
        /*0010*/ 	.short	0x0007
        /*0012*/ 	.short	0x002c
        /*0014*/ 	.byte	0x00, 0xf0, 0x11, 0x00


	//----- nvinfo : EIATTR_KPARAM_INFO
	.align		4
.L_75:
        /*0018*/ 	.byte	0x04, 0x17
        /*001a*/ 	.short	(.L_77 - .L_76)
.L_76:
        /*001c*/ 	.word	0x00000000
        /*0020*/ 	.short	0x0006
        /*0022*/ 	.short	0x0028
        /*0024*/ 	.byte	0x00, 0xf0, 0x11, 0x00


	//----- nvinfo : EIATTR_KPARAM_INFO
	.align		4
.L_77:
        /*0028*/ 	.byte	0x04, 0x17
        /*002a*/ 	.short	(.L_79 - .L_78)
.L_78:
        /*002c*/ 	.word	0x00000000
        /*0030*/ 	.short	0x0005
        /*0032*/ 	.short	0x0024
        /*0034*/ 	.byte	0x00, 0xf0, 0x11, 0x00


	//----- nvinfo : EIATTR_KPARAM_INFO
	.align		4
.L_79:
        /*0038*/ 	.byte	0x04, 0x17
        /*003a*/ 	.short	(.L_81 - .L_80)
.L_80:
        /*003c*/ 	.word	0x00000000
        /*0040*/ 	.short	0x0004
        /*0042*/ 	.short	0x0020
        /*0044*/ 	.byte	0x00, 0xf0, 0x11, 0x00


	//----- nvinfo : EIATTR_KPARAM_INFO
	.align		4
.L_81:
        /*0048*/ 	.byte	0x04, 0x17
        /*004a*/ 	.short	(.L_83 - .L_82)
.L_82:
        /*004c*/ 	.word	0x00000000
        /*0050*/ 	.short	0x0003
        /*0052*/ 	.short	0x0018
        /*0054*/ 	.byte	0x00, 0xf5, 0x21, 0x00


	//----- nvinfo : EIATTR_KPARAM_INFO
	.align		4
.L_83:
        /*0058*/ 	.byte	0x04, 0x17
        /*005a*/ 	.short	(.L_85 - .L_84)
.L_84:
        /*005c*/ 	.word	0x00000000
        /*0060*/ 	.short	0x0002
        /*0062*/ 	.short	0x0010
        /*0064*/ 	.byte	0x00, 0xf5, 0x21, 0x00


	//----- nvinfo : EIATTR_KPARAM_INFO
	.align		4
.L_85:
        /*0068*/ 	.byte	0x04, 0x17
        /*006a*/ 	.short	(.L_87 - .L_86)
.L_86:
        /*006c*/ 	.word	0x00000000
        /*0070*/ 	.short	0x0001
        /*0072*/ 	.short	0x0008
        /*0074*/ 	.byte	0x00, 0xf5, 0x21, 0x00


	//----- nvinfo : EIATTR_KPARAM_INFO
	.align		4
.L_87:
        /*0078*/ 	.byte	0x04, 0x17
        /*007a*/ 	.short	(.L_89 - .L_88)
.L_88:
        /*007c*/ 	.word	0x00000000
        /*0080*/ 	.short	0x0000
        /*0082*/ 	.short	0x0000
        /*0084*/ 	.byte	0x00, 0xf5, 0x21, 0x00


	//----- nvinfo : EIATTR_SPARSE_MMA_MASK
	.align		4
.L_89:
        /*0088*/ 	.byte	0x03, 0x50
        /*008a*/ 	.short	0x0000


	//----- nvinfo : EIATTR_MAXREG_COUNT
	.align		4
        /*008c*/ 	.byte	0x03, 0x1b
        /*008e*/ 	.short	0x00ff


	//----- nvinfo : EIATTR_NUM_BARRIERS
	.align		4
        /*0090*/ 	.byte	0x02, 0x4c
        /*0092*/ 	.byte	0x01
	.zero		1


	//----- nvinfo : EIATTR_MERCURY_ISA_VERSION
	.align		4
        /*0094*/ 	.byte	0x03, 0x5f
        /*0096*/ 	.short	0x0101


	//----- nvinfo : EIATTR_VRC_CTA_INIT_COUNT
	.align		4
        /*0098*/ 	.byte	0x02, 0x4a
	.zero		1
	.zero		1


	//----- nvinfo : EIATTR_EXIT_INSTR_OFFSETS
	.align		4
        /*009c*/ 	.byte	0x04, 0x1c
        /*009e*/ 	.short	(.L_91 - .L_90)


	//   ....[0]....
.L_90:
        /*00a0*/ 	.word	0x000027d0


	//   ....[1]....
        /*00a4*/ 	.word	0x00003e80


	//----- nvinfo : EIATTR_CRS_STACK_SIZE
	.align		4
.L_91:
        /*00a8*/ 	.byte	0x04, 0x1e
        /*00aa*/ 	.short	(.L_93 - .L_92)
.L_92:
        /*00ac*/ 	.word	0x00000000


	//----- nvinfo : EIATTR_CBANK_PARAM_SIZE
	.align		4
.L_93:
        /*00b0*/ 	.byte	0x03, 0x19
        /*00b2*/ 	.short	0x0030


	//----- nvinfo : EIATTR_PARAM_CBANK
	.align		4
        /*00b4*/ 	.byte	0x04, 0x0a
        /*00b6*/ 	.short	(.L_95 - .L_94)
	.align		4
.L_94:
        /*00b8*/ 	.word	index@(.nv.constant0._Z12gemmNT_T_kerILi32ELi128ELi2ELi8EEvPKfS1_PfS1_iiii)
        /*00bc*/ 	.short	0x0380
        /*00be*/ 	.short	0x0030


	//----- nvinfo : EIATTR_SW_WAR
	.align		4
.L_95:
        /*00c0*/ 	.byte	0x04, 0x36
        /*00c2*/ 	.short	(.L_97 - .L_96)
.L_96:
        /*00c4*/ 	.word	0x00000008
.L_97:


//--------------------- .nv.info._Z18batch_conv2d_f_kerILi2ELi2ELi0ELi1ELi28ELi28ELi1EEvPfiiiiPKfiiS2_iiS0_i --------------------------
	.section	.nv.info._Z18batch_conv2d_f_kerILi2ELi2ELi0ELi1ELi28ELi28ELi1EEvPfiiiiPKfiiS2_iiS0_i,"",@"SHT_CUDA_INFO"
	.sectionflags	@""
	.align	4


	//----- nvinfo : EIATTR_CUDA_API_VERSION
	.align		4
        /*0000*/ 	.byte	0x04, 0x37
        /*0002*/ 	.short	(.L_99 - .L_98)
.L_98:
        /*0004*/ 	.word	0x00000082


	//----- nvinfo : EIATTR_KPARAM_INFO
	.align		4
.L_99:
        /*0008*/ 	.byte	0x04, 0x17
        /*000a*/ 	.short	(.L_101 - .L_100)
.L_100:
        /*000c*/ 	.word	0x00000000
        /*0010*/ 	.short	0x000c
        /*0012*/ 	.short	0x0040
        /*0014*/ 	.byte	0x00, 0xf0, 0x11, 0x00


	//----- nvinfo : EIATTR_KPARAM_INFO
	.align		4
.L_101:
        /*0018*/ 	.byte	0x04, 0x17
        /*001a*/ 	.short	(.L_103 - .L_102)
.L_102:
        /*001c*/ 	.word	0x00000000
        /*0020*/ 	.short	0x000b
        /*0022*/ 	.short	0x0038
        /*0024*/ 	.byte	0x00, 0xf5, 0x21, 0x00


	//----- nvinfo : EIATTR_KPARAM_INFO
	.align		4
.L_103:
        /*0028*/ 	.byte	0x04, 0x17
        /*002a*/ 	.short	(.L_105 - .L_104)
.L_104:
        /*002c*/ 	.word	0x00000000
        /*0030*/ 	.short	0x000a
        /*0032*/ 	.short	0x0034
        /*0034*/ 	.byte	0x00, 0xf0, 0x11, 0x00


	//----- nvinfo : EIATTR_KPARAM_INFO
	.align		4
.L_105:
        /*0038*/ 	.byte	0x04, 0x17
        /*003a*/ 	.short	(.L_107 - .L_106)
.L_106:
        /*003c*/ 	.word	0x00000000
        /*0040*/ 	.short	0x0009
        /*0042*/ 	.short	0x0030
        /*0044*/ 	.byte	0x00, 0xf0, 0x11, 0x00


	//----- nvinfo : EIATTR_KPARAM_INFO
	.align		4
.L_107:
        /*0048*/ 	.byte	0x04, 0x17
        /*004a*/ 	.short	(.L_109 - .L_108)
.L_108:
        /*004c*/ 	.word	0x00000000
        /*0050*/ 	.short	0x0008
        /*0052*/ 	.short	0x0028
        /*0054*/ 	.byte	0x00, 0xf5, 0x21, 0x00


	//----- nvinfo : EIATTR_KPARAM_INFO
	.align		4
.L_109:
        /*0058*/ 	.byte	0x04, 0x17
        /*005a*/ 	.short	(.L_111 - .L_110)
.L_110:
        /*005c*/ 	.word	0x00000000
        /*0060*/ 	.short	0x0007
        /*0062*/ 	.short	0x0024
        /*0064*/ 	.byte	0x00, 0xf0, 0x11, 0x00


	//----- nvinfo : EIATTR_KPARAM_INFO
	.align		4
.L_111:
        /*0068*/ 	.byte	0x04, 0x17
        /*006a*/ 	.short	(.L_113 - .L_112)
.L_112:
        /*006c*/ 	.word	0x00000000
        /*0070*/ 	.short	0x0006
        /*0072*/ 	.short	0x0020
        /*0074*/ 	.byte	0x00, 0xf0, 0x11, 0x00


	//----- nvinfo : EIATTR_KPARAM_INFO
	.align		4
.L_113:
        /*0078*/ 	.byte	0x04, 0x17
        /*007a*/ 	.short	(.L_115 - .L_114)
.L_114:
        /*007c*/ 	.word	0x00000000
        /*0080*/ 	.short	0x0005
        /*0082*/ 	.short	0x0018
        /*0084*/ 	.byte	0x00, 0xf5, 0x21, 0x00


	//----- nvinfo : EIATTR_KPARAM_INFO
	.align		4
.L_115:
        /*0088*/ 	.byte	0x04, 0x17
        /*008a*/ 	.short	(.L_117 - .L_116)
.L_116:
        /*008c*/ 	.word	0x00000000
        /*0090*/ 	.short	0x0004
        /*0092*/ 	.short	0x0014
        /*0094*/ 	.byte	0x00, 0xf0, 0x11, 0x00


	//----- nvinfo : EIATTR_KPARAM_INFO
	.align		4
.L_117:
        /*0098*/ 	.byte	0x04, 0x17
        /*009a*/ 	.short	(.L_119 - .L_118)
.L_118:
        /*009c*/ 	.word	0x00000000
        /*00a0*/ 	.short	0x0003
        /*00a2*/ 	.short	0x0010
        /*00a4*/ 	.byte	0x00, 0xf0, 0x11, 0x00


	//----- nvinfo : EIATTR_KPARAM_INFO
	.align		4
.L_119:
        /*00a8*/ 	.byte	0x04, 0x17
        /*00aa*/ 	.short	(.L_121 - .L_120)
.L_120:
        /*00ac*/ 	.word	0x00000000
        /*00b0*/ 	.short	0x0002
        /*00b2*/ 	.short	0x000c
        /*00b4*/ 	.byte	0x00, 0xf0, 0x11, 0x00


	//----- nvinfo : EIATTR_KPARAM_INFO
	.align		4
.L_121:
        /*00b8*/ 	.byte	0x04, 0x17
        /*00ba*/ 	.short	(.L_123 - .L_122)
.L_122:
        /*00bc*/ 	.word	0x00000000
        /*00c0*/ 	.short	0x0001
        /*00c2*/ 	.short	0x0008
        /*00c4*/ 	.byte	0x00, 0xf0, 0x11, 0x00


	//----- nvinfo : EIATTR_KPARAM_INFO
	.align		4
.L_123:
        /*00c8*/ 	.byte	0x04, 0x17
        /*00ca*/ 	.short	(.L_125 - .L_124)
.L_124:
        /*00cc*/ 	.word	0x00000000
        /*00d0*/ 	.short	0x0000
        /*00d2*/ 	.short	0x0000
        /*00d4*/ 	.byte	0x00, 0xf5, 0x21, 0x00


	//----- nvinfo : EIATTR_SPARSE_MMA_MASK
	.align		4
.L_125:
        /*00d8*/ 	.byte	0x03, 0x50
        /*00da*/ 	.short	0x0000


	//----- nvinfo : EIATTR_MAXREG_COUNT
	.align		4
        /*00dc*/ 	.byte	0x03, 0x1b
        /*00de*/ 	.short	0x00ff


	//----- nvinfo : EIATTR_MERCURY_ISA_VERSION
	.align		4
        /*00e0*/ 	.byte	0x03, 0x5f
        /*00e2*/ 	.short	0x0101


	//----- nvinfo : EIATTR_VRC_CTA_INIT_COUNT
	.align		4
        /*00e4*/ 	.byte	0x02, 0x4a
	.zero		1
	.zero		1


	//----- nvinfo : EIATTR_EXIT_INSTR_OFFSETS
	.align		4
        /*00e8*/ 	.byte	0x04, 0x1c
        /*00ea*/ 	.short	(.L_127 - .L_126)


	//   ....[0]....
.L_126:
        /*00ec*/ 	.word	0x000004d0


	//----- nvinfo : EIATTR_CBANK_PARAM_SIZE
	.align		4
.L_127:
        /*00f0*/ 	.byte	0x03, 0x19
        /*00f2*/ 	.short	0x0044


	//----- nvinfo : EIATTR_PARAM_CBANK
	.align		4
        /*00f4*/ 	.byte	0x04, 0x0a
        /*00f6*/ 	.short	(.L_129 - .L_128)
	.align		4
.L_128:
        /*00f8*/ 	.word	index@(.nv.constant0._Z18batch_conv2d_f_kerILi2ELi2ELi0ELi1ELi28ELi28ELi1EEvPfiiiiPKfiiS2_iiS0_i)
        /*00fc*/ 	.short	0x0380
        /*00fe*/ 	.short	0x0044


	//----- nvinfo : EIATTR_SW_WAR
	.align		4
.L_129:
        /*0100*/ 	.byte	0x04, 0x36
        /*0102*/ 	.short	(.L_131 - .L_130)
.L_130:
        /*0104*/ 	.word	0x00000008
.L_131:


//--------------------- .nv.info._Z13normalize_kerPfiff --------------------------
	.section	.nv.info._Z13normalize_kerPfiff,"",@"SHT_CUDA_INFO"
	.sectionflags	@""
	.align	4


	//----- nvinfo : EIATTR_CUDA_API_VERSION
	.align		4
        /*0000*/ 	.byte	0x04, 0x37
        /*0002*/ 	.short	(.L_133 - .L_132)
.L_132:
        /*0004*/ 	.word	0x00000082


	//----- nvinfo : EIATTR_KPARAM_INFO
	.align		4
.L_133:
        /*0008*/ 	.byte	0x04, 0x17
        /*000a*/ 	.short	(.L_135 - .L_134)
.L_134:
        /*000c*/ 	.word	0x00000000
        /*0010*/ 	.short	0x0003
        /*0012*/ 	.short	0x0010
        /*0014*/ 	.byte	0x00, 0xf0, 0x11, 0x00


	//----- nvinfo : EIATTR_KPARAM_INFO
	.align		4
.L_135:
        /*0018*/ 	.byte	0x04, 0x17
        /*001a*/ 	.short	(.L_137 - .L_136)
.L_136:
        /*001c*/ 	.word	0x00000000
        /*0020*/ 	.short	0x0002
        /*0022*/ 	.short	0x000c
        /*0024*/ 	.byte	0x00, 0xf0, 0x11, 0x00


	//----- nvinfo : EIATTR_KPARAM_INFO
	.align		4
.L_137:
        /*0028*/ 	.byte	0x04, 0x17
        /*002a*/ 	.short	(.L_139 - .L_138)
.L_138:
        /*002c*/ 	.word	0x00000000
        /*0030*/ 	.short	0x0001
        /*0032*/ 	.short	0x0008
        /*0034*/ 	.byte	0x00, 0xf0, 0x11, 0x00


	//----- nvinfo : EIATTR_KPARAM_INFO
	.align		4
.L_139:
        /*0038*/ 	.byte	0x04, 0x17
        /*003a*/ 	.short	(.L_141 - .L_140)
.L_140:
        /*003c*/ 	.word	0x00000000
        /*0040*/ 	.short	0x0000
        /*0042*/ 	.short	0x0000
        /*0044*/ 	.byte	0x00, 0xf5, 0x21, 0x00


	//----- nvinfo : EIATTR_SPARSE_MMA_MASK
	.align		4
.L_141:
        /*0048*/ 	.byte	0x03, 0x50
        /*004a*/ 	.short	0x0000


	//----- nvinfo : EIATTR_MAXREG_COUNT
	.align		4
        /*004c*/ 	.byte	0x03, 0x1b
        /*004e*/ 	.short	0x00ff


	//----- nvinfo : EIATTR_MERCURY_ISA_VERSION
	.align		4
        /*0050*/ 	.byte	0x03, 0x5f
        /*0052*/ 	.short	0x0101


	//----- nvinfo : EIATTR_VRC_CTA_INIT_COUNT
	.align		4
        /*0054*/ 	.byte	0x02, 0x4a
	.zero		1
	.zero		1


	//----- nvinfo : EIATTR_EXIT_INSTR_OFFSETS
	.align		4
        /*0058*/ 	.byte	0x04, 0x1c
        /*005a*/ 	.short	(.L_143 - .L_142)


	//   ....[0]....
.L_142:
        /*005c*/ 	.word	0x00000070


	//   ....[1]....
        /*0060*/ 	.word	0x000001d0


	//----- nvinfo : EIATTR_CRS_STACK_SIZE
	.align		4
.L_143:
        /*0064*/ 	.byte	0x04, 0x1e
        /*0066*/ 	.short	(.L_145 - .L_144)
.L_144:
        /*0068*/ 	.word	0x00000000


	//----- nvinfo : EIATTR_CBANK_PARAM_SIZE
	.align		4
.L_145:
        /*006c*/ 	.byte	0x03, 0x19
        /*006e*/ 	.short	0x0014


	//----- nvinfo : EIATTR_PARAM_CBANK
	.align		4
        /*0070*/ 	.byte	0x04, 0x0a
        /*0072*/ 	.short	(.L_147 - .L_146)
	.align		4
.L_146:
        /*0074*/ 	.word	index@(.nv.constant0._Z13normalize_kerPfiff)
        /*0078*/ 	.short	0x0380
        /*007a*/ 	.short	0x0014


	//----- nvinfo : EIATTR_SW_WAR
	.align		4
.L_147:
        /*007c*/ 	.byte	0x04, 0x36
        /*007e*/ 	.short	(.L_149 - .L_148)
.L_148:
        /*0080*/ 	.word	0x00000008
.L_149:


//--------------------- .nv.callgraph             --------------------------
	.section	.nv.callgraph,"",@"SHT_CUDA_CALLGRAPH"
	.align	4
	.sectionentsize	8
	.align		4
        /*0000*/ 	.word	0x00000000
	.align		4
        /*0004*/ 	.word	0xffffffff
	.align		4
        /*0008*/ 	.word	0x00000000
	.align		4
        /*000c*/ 	.word	0xfffffffe
	.align		4
        /*0010*/ 	.word	0x00000000
	.align		4
        /*0014*/ 	.word	0xfffffffd
	.align		4
        /*0018*/ 	.word	0x00000000
	.align		4
        /*001c*/ 	.word	0xfffffffc


//--------------------- .text._Z17vec_max_index_kerILi10ELi128EEvPfS0_i --------------------------
	.section	.text._Z17vec_max_index_kerILi10ELi128EEvPfS0_i,"ax",@progbits
	.align	128
        .global         _Z17vec_max_index_kerILi10ELi128EEvPfS0_i
        .type           _Z17vec_max_index_kerILi10ELi128EEvPfS0_i,@function
        .size           _Z17vec_max_index_kerILi10ELi128EEvPfS0_i,(.L_x_82 - _Z17vec_max_index_kerILi10ELi128EEvPfS0_i)
        .other          _Z17vec_max_index_kerILi10ELi128EEvPfS0_i,@"STO_CUDA_ENTRY STV_DEFAULT"
_Z17vec_max_index_kerILi10ELi128EEvPfS0_i:
.text._Z17vec_max_index_kerILi10ELi128EEvPfS0_i:
[----:B------:R-:W-:Y:S01]  /*0000*/  LDC R1, c[0x0][0x37c] ;  /* 0x0000df00ff017b82 */ /* 0x000fe20000000800 */
[----:B------:R-:W0:Y:S07]  /*0010*/  S2R R0, SR_TID.X ;  /* 0x0000000000007919 */ /* 0x000e2e0000002100 */
[----:B------:R-:W1:Y:S01]  /*0020*/  S2UR UR4, SR_CTAID.X ;  /* 0x00000000000479c3 */ /* 0x000e620000002500 */
[----:B------:R-:W2:Y:S01]  /*0030*/  LDCU.64 UR6, c[0x0][0x358] ;  /* 0x00006b00ff0677ac */ /* 0x000ea20008000a00 */
[----:B------:R-:W3:Y:S06]  /*0040*/  LDCU UR8, c[0x0][0x390] ;  /* 0x00007200ff0877ac */ /* 0x000eec0008000800 */
[----:B------:R-:W1:Y:S08]  /*0050*/  LDC R13, c[0x0][0x360] ;  /* 0x0000d800ff0d7b82 */ /* 0x000e700000000800 */
[----:B------:R-:W4:Y:S01]  /*0060*/  LDC.64 R2, c[0x0][0x380] ;  /* 0x0000e000ff027b82 */ /* 0x000f220000000a00 */
[----:B-1----:R-:W-:-:S04]  /*0070*/  IMAD R13, R13, UR4, RZ ;  /* 0x000000040d0d7c24 */ /* 0x002fc8000f8e02ff */
[----:B0-----:R-:W-:-:S04]  /*0080*/  IMAD.IADD R15, R13, 0x1, R0 ;  /* 0x000000010d0f7824 */ /* 0x001fc800078e0200 */
[----:B------:R-:W-:-:S04]  /*0090*/  IMAD R15, R15, 0xa, RZ ;  /* 0x0000000a0f0f7824 */ /* 0x000fc800078e02ff */
[----:B------:R-:W-:-:S04]  /*00a0*/  IMAD R12, R0, -0x9, R15 ;  /* 0xfffffff7000c7824 */ /* 0x000fc800078e020f */
[C---:B------:R-:W-:Y:S02]  /*00b0*/  VIADD R7, R12.reuse, 0x80 ;  /* 0x000000800c077836 */ /* 0x040fe40000000000 */
[C---:B------:R-:W-:Y:S02]  /*00c0*/  VIADD R9, R12.reuse, 0x100 ;  /* 0x000001000c097836 */ /* 0x040fe40000000000 */
[C---:B------:R-:W-:Y:S02]  /*00d0*/  VIADD R11, R12.reuse, 0x180 ;  /* 0x000001800c0b7836 */ /* 0x040fe40000000000 */
[----:B----4-:R-:W-:-:S04]  /*00e0*/  IMAD.WIDE.U32 R4, R12, 0x4, R2 ;  /* 0x000000040c047825 */ /* 0x010fc800078e0002 */
[--C-:B------:R-:W-:Y:S01]  /*00f0*/  IMAD.WIDE.U32 R6, R7, 0x4, R2.reuse ;  /* 0x0000000407067825 */ /* 0x100fe200078e0002 */
[----:B--2---:R0:W2:Y:S03]  /*0100*/  LDG.E R14, desc[UR6][R4.64] ;  /* 0x00000006040e7981 */ /* 0x0040a6000c1e1900 */
[--C-:B------:R-:W-:Y:S01]  /*0110*/  IMAD.WIDE.U32 R8, R9, 0x4, R2.reuse ;  /* 0x0000000409087825 */ /* 0x100fe200078e0002 */
[----:B------:R1:W4:Y:S03]  /*0120*/  LDG.E R16, desc[UR6][R6.64] ;  /* 0x0000000606107981 */ /* 0x000326000c1e1900 */
[----:B------:R-:W-:Y:S01]  /*0130*/  IMAD.WIDE.U32 R10, R11, 0x4, R2 ;  /* 0x000000040b0a7825 */ /* 0x000fe200078e0002 */
[----:B------:R3:W4:Y:S03]  /*0140*/  LDG.E R17, desc[UR6][R8.64] ;  /* 0x0000000608117981 */ /* 0x000726000c1e1900 */
[C---:B------:R-:W-:Y:S01]  /*0150*/  VIADD R21, R12.reuse, 0x280 ;  /* 0x000002800c157836 */ /* 0x040fe20000000000 */
[----:B------:R3:W4:Y:S01]  /*0160*/  LDG.E R18, desc[UR6][R10.64] ;  /* 0x000000060a127981 */ /* 0x000722000c1e1900 */
[----:B------:R-:W-:-:S02]  /*0170*/  VIADD R25, R12, 0x300 ;  /* 0x000003000c197836 */ /* 0x000fc40000000000 */
[C---:B------:R-:W-:Y:S02]  /*0180*/  VIADD R27, R12.reuse, 0x380 ;  /* 0x000003800c1b7836 */ /* 0x040fe40000000000 */
[C---:B------:R-:W-:Y:S02]  /*0190*/  VIADD R29, R12.reuse, 0x400 ;  /* 0x000004000c1d7836 */ /* 0x040fe40000000000 */
[C---:B------:R-:W-:Y:S02]  /*01a0*/  VIADD R24, R12.reuse, 0x480 ;  /* 0x000004800c187836 */ /* 0x040fe40000000000 */
[----:B------:R-:W-:Y:S02]  /*01b0*/  VIADD R23, R12, 0x200 ;  /* 0x000002000c177836 */ /* 0x000fe40000000000 */
[----:B------:R-:W-:-:S04]  /*01c0*/  IMAD.WIDE.U32 R20, R21, 0x4, R2 ;  /* 0x0000000415147825 */ /* 0x000fc800078e0002 */
[--C-:B0-----:R-:W-:Y:S02]  /*01d0*/  IMAD.WIDE.U32 R4, R25, 0x4, R2.reuse ;  /* 0x0000000419047825 */ /* 0x101fe400078e0002 */
[----:B------:R-:W4:Y:S02]  /*01e0*/  LDG.E R20, desc[UR6][R20.64] ;  /* 0x0000000614147981 */ /* 0x000f24000c1e1900 */
[--C-:B-1----:R-:W-:Y:S02]  /*01f0*/  IMAD.WIDE.U32 R6, R27, 0x4, R2.reuse ;  /* 0x000000041b067825 */ /* 0x102fe400078e0002 */
[----:B------:R-:W4:Y:S02]  /*0200*/  LDG.E R4, desc[UR6][R4.64] ;  /* 0x0000000604047981 */ /* 0x000f24000c1e1900 */
[--C-:B---3--:R-:W-:Y:S02]  /*0210*/  IMAD.WIDE.U32 R8, R29, 0x4, R2.reuse ;  /* 0x000000041d087825 */ /* 0x108fe400078e0002 */
[----:B------:R-:W3:Y:S02]  /*0220*/  LDG.E R6, desc[UR6][R6.64] ;  /* 0x0000000606067981 */ /* 0x000ee4000c1e1900 */
[----:B------:R-:W-:-:S02]  /*0230*/  IMAD.WIDE.U32 R10, R24, 0x4, R2 ;  /* 0x00000004180a7825 */ /* 0x000fc400078e0002 */
[----:B------:R-:W3:Y:S02]  /*0240*/  LDG.E R8, desc[UR6][R8.64] ;  /* 0x0000000608087981 */ /* 0x000ee4000c1e1900 */
[--C-:B------:R-:W-:Y:S02]  /*0250*/  IMAD.WIDE.U32 R22, R23, 0x4, R2.reuse ;  /* 0x0000000417167825 */ /* 0x100fe400078e0002 */
[----:B------:R-:W3:Y:S04]  /*0260*/  LDG.E R10, desc[UR6][R10.64] ;  /* 0x000000060a0a7981 */ /* 0x000ee8000c1e1900 */
[----:B------:R-:W3:Y:S01]  /*0270*/  LDG.E R19, desc[UR6][R22.64] ;  /* 0x0000000616137981 */ /* 0x000ee2000c1e1900 */
[----:B------:R-:W0:Y:S01]  /*0280*/  S2UR UR5, SR_CgaCtaId ;  /* 0x00000000000579c3 */ /* 0x000e220000008800 */
[----:B------:R-:W-:Y:S01]  /*0290*/  UMOV UR4, 0x400 ;  /* 0x0000040000047882 */ /* 0x000fe20000000000 */
[----:B------:R-:W-:-:S06]  /*02a0*/  IMAD.WIDE.U32 R2, R15, 0x4, R2 ;  /* 0x000000040f027825 */ /* 0x000fcc00078e0002 */
[----:B------:R1:W5:Y:S01]  /*02b0*/  LDG.E R2, desc[UR6][R2.64] ;  /* 0x0000000602027981 */ /* 0x000362000c1e1900 */
[----:B0-----:R-:W-:-:S06]  /*02c0*/  ULEA UR4, UR5, UR4, 0x18 ;  /* 0x0000000405047291 */ /* 0x001fcc000f8ec0ff */
[----:B------:R-:W-:Y:S01]  /*02d0*/  LEA R15, R0, UR4, 0x2 ;  /* 0x00000004000f7c11 */ /* 0x000fe2000f8e10ff */
[----:B------:R-:W-:-:S05]  /*02e0*/  IMAD R12, R13, -0x9, R12 ;  /* 0xfffffff70d0c7824 */ /* 0x000fca00078e020c */
[----:B------:R-:W-:Y:S01]  /*02f0*/  ISETP.GE.U32.AND P0, PT, R12, UR8, PT ;  /* 0x000000080c007c0c */ /* 0x000fe2000bf06070 */
[----:B------:R-:W-:Y:S01]  /*0300*/  IMAD R0, R0, 0x24, R15 ;  /* 0x0000002400007824 */ /* 0x000fe200078e020f */
[----:B--2---:R1:W-:Y:S04]  /*0310*/  STS [R15], R14 ;  /* 0x0000000e0f007388 */ /* 0x0043e80000000800 */
[----:B----4-:R1:W-:Y:S04]  /*0320*/  STS [R15+0x200], R16 ;  /* 0x000200100f007388 */ /* 0x0103e80000000800 */
[----:B------:R1:W-:Y:S04]  /*0330*/  STS [R15+0x400], R17 ;  /* 0x000400110f007388 */ /* 0x0003e80000000800 */
[----:B------:R1:W-:Y:S04]  /*0340*/  STS [R15+0x600], R18 ;  /* 0x000600120f007388 */ /* 0x0003e80000000800 */
[----:B------:R1:W-:Y:S04]  /*0350*/  STS [R15+0xa00], R20 ;  /* 0x000a00140f007388 */ /* 0x0003e80000000800 */
[----:B------:R1:W-:Y:S04]  /*0360*/  STS [R15+0xc00], R4 ;  /* 0x000c00040f007388 */ /* 0x0003e80000000800 */
[----:B---3--:R1:W-:Y:S04]  /*0370*/  STS [R15+0xe00], R6 ;  /* 0x000e00060f007388 */ /* 0x0083e80000000800 */
[----:B------:R1:W-:Y:S04]  /*0380*/  STS [R15+0x1000], R8 ;  /* 0x001000080f007388 */ /* 0x0003e80000000800 */
[----:B------:R1:W-:Y:S04]  /*0390*/  STS [R15+0x1200], R10 ;  /* 0x0012000a0f007388 */ /* 0x0003e80000000800 */
[----:B------:R1:W-:Y:S01]  /*03a0*/  STS [R15+0x800], R19 ;  /* 0x000800130f007388 */ /* 0x0003e20000000800 */
[----:B------:R-:W-:Y:S06]  /*03b0*/  BAR.SYNC.DEFER_BLOCKING 0x0 ;  /* 0x0000000000007b1d */ /* 0x000fec0000010000 */
[----:B------:R-:W-:Y:S05]  /*03c0*/  @P0 EXIT ;  /* 0x000000000000094d */ /* 0x000fea0003800000 */
[----:B-1----:R-:W0:Y:S04]  /*03d0*/  LDS R3, [R0+0x4] ;  /* 0x0000040000037984 */ /* 0x002e280000000800 */
[----:B------:R-:W1:Y:S04]  /*03e0*/  LDS R5, [R0+0x8] ;  /* 0x0000080000057984 */ /* 0x000e680000000800 */
[----:B------:R-:W2:Y:S04]  /*03f0*/  LDS R7, [R0+0xc] ;  /* 0x00000c0000077984 */ /* 0x000ea80000000800 */
[----:B------:R-:W3:Y:S04]  /*0400*/  LDS R9, [R0+0x10] ;  /* 0x0000100000097984 */ /* 0x000ee80000000800 */
[----:B------:R-:W4:Y:S04]  /*0410*/  LDS R11, [R0+0x14] ;  /* 0x00001400000b7984 */ /* 0x000f280000000800 */
[----:B------:R-:W4:Y:S04]  /*0420*/  LDS R13, [R0+0x18] ;  /* 0x00001800000d7984 */ /* 0x000f280000000800 */
[----:B------:R-:W4:Y:S04]  /*0430*/  LDS R15, [R0+0x1c] ;  /* 0x00001c00000f7984 */ /* 0x000f280000000800 */
[----:B------:R-:W-:Y:S01]  /*0440*/  LDS R6, [R0+0x24] ;  /* 0x0000240000067984 */ /* 0x000fe20000000800 */
[----:B0----5:R-:W-:-:S04]  /*0450*/  FSETP.GT.AND P0, PT, R3, R2, PT ;  /* 0x000000020300720b */ /* 0x021fc80003f04000 */
[CC--:B------:R-:W-:Y:S02]  /*0460*/  FSEL R4, R3.reuse, R2.reuse, P0 ;  /* 0x0000000203047208 */ /* 0x0c0fe40000000000 */
[----:B------:R-:W-:Y:S02]  /*0470*/  FSET.BF.GT.AND R2, R3, R2, PT ;  /* 0x000000020302720a */ /* 0x000fe40003804000 */
[----:B-1----:R-:W-:-:S04]  /*0480*/  FSETP.GT.AND P3, PT, R5, R4, PT ;  /* 0x000000040500720b */ /* 0x002fc80003f64000 */
[----:B------:R-:W-:Y:S02]  /*0490*/  FSEL R4, R5, R4, P3 ;  /* 0x0000000405047208 */ /* 0x000fe40001800000 */
[----:B------:R-:W0:Y:S02]  /*04a0*/  LDS R5, [R0+0x20] ;  /* 0x0000200000057984 */ /* 0x000e240000000800 */
[----:B--2---:R-:W-:-:S04]  /*04b0*/  FSETP.GT.AND P0, PT, R7, R4, PT ;  /* 0x000000040700720b */ /* 0x004fc80003f04000 */
[----:B------:R-:W-:Y:S02]  /*04c0*/  FSEL R4, R7, R4, P0 ;  /* 0x0000000407047208 */ /* 0x000fe40000000000 */
[----:B------:R-:W-:Y:S02]  /*04d0*/  FSEL R7, R2, 2, !P3 ;  /* 0x4000000002077808 */ /* 0x000fe40005800000 */
[-C--:B---3--:R-:W-:Y:S01]  /*04e0*/  FSETP.GT.AND P1, PT, R9, R4.reuse, PT ;  /* 0x000000040900720b */ /* 0x088fe20003f24000 */
[----:B------:R-:W1:Y:S01]  /*04f0*/  LDC.64 R2, c[0x0][0x388] ;  /* 0x0000e200ff027b82 */ /* 0x000e620000000a00 */
[----:B------:R-:W-:Y:S02]  /*0500*/  FSEL R7, R7, 3, !P0 ;  /* 0x4040000007077808 */ /* 0x000fe40004000000 */
[----:B------:R-:W-:Y:S02]  /*0510*/  FSEL R4, R9, R4, P1 ;  /* 0x0000000409047208 */ /* 0x000fe40000800000 */
[----:B------:R-:W-:-:S02]  /*0520*/  FSEL R7, R7, 4, !P1 ;  /* 0x4080000007077808 */ /* 0x000fc40004800000 */
[----:B----4-:R-:W-:-:S04]  /*0530*/  FSETP.GT.AND P2, PT, R11, R4, PT ;  /* 0x000000040b00720b */ /* 0x010fc80003f44000 */
[----:B------:R-:W-:Y:S02]  /*0540*/  FSEL R4, R11, R4, P2 ;  /* 0x000000040b047208 */ /* 0x000fe40001000000 */
[----:B------:R-:W-:Y:S02]  /*0550*/  FSEL R7, R7, 5, !P2 ;  /* 0x40a0000007077808 */ /* 0x000fe40005000000 */
[----:B------:R-:W-:-:S04]  /*0560*/  FSETP.GT.AND P3, PT, R13, R4, PT ;  /* 0x000000040d00720b */ /* 0x000fc80003f64000 */
[----:B------:R-:W-:Y:S02]  /*0570*/  FSEL R4, R13, R4, P3 ;  /* 0x000000040d047208 */ /* 0x000fe40001800000 */
[----:B------:R-:W-:Y:S02]  /*0580*/  FSEL R7, R7, 6, !P3 ;  /* 0x40c0000007077808 */ /* 0x000fe40005800000 */
[----:B------:R-:W-:Y:S01]  /*0590*/  FSETP.GT.AND P0, PT, R15, R4, PT ;  /* 0x000000040f00720b */ /* 0x000fe20003f04000 */
[----:B-1----:R-:W-:-:S03]  /*05a0*/  IMAD.WIDE.U32 R2, R12, 0x4, R2 ;  /* 0x000000040c027825 */ /* 0x002fc600078e0002 */
[----:B------:R-:W-:Y:S02]  /*05b0*/  FSEL R4, R15, R4, P0 ;  /* 0x000000040f047208 */ /* 0x000fe40000000000 */
[----:B------:R-:W-:Y:S02]  /*05c0*/  FSEL R7, R7, 7, !P0 ;  /* 0x40e0000007077808 */ /* 0x000fe40004000000 */
[----:B0-----:R-:W-:-:S04]  /*05d0*/  FSETP.GT.AND P1, PT, R5, R4, PT ;  /* 0x000000040500720b */ /* 0x001fc80003f24000 */
[----:B------:R-:W-:Y:S02]  /*05e0*/  FSEL R5, R5, R4, P1 ;  /* 0x0000000405057208 */ /* 0x000fe40000800000 */
[----:B------:R-:W-:Y:S02]  /*05f0*/  FSEL R7, R7, 8, !P1 ;  /* 0x4100000007077808 */ /* 0x000fe40004800000 */
[----:B------:R-:W-:-:S04]  /*0600*/  FSETP.GT.AND P0, PT, R6, R5, PT ;  /* 0x000000050600720b */ /* 0x000fc80003f04000 */
[----:B------:R-:W-:-:S05]  /*0610*/  FSEL R7, R7, 9, !P0 ;  /* 0x4110000007077808 */ /* 0x000fca0004000000 */
[----:B------:R-:W-:Y:S01]  /*0620*/  STG.E desc[UR6][R2.64], R7 ;  /* 0x0000000702007986 */ /* 0x000fe2000c101906 */
[----:B------:R-:W-:Y:S05]  /*0630*/  EXIT ;  /* 0x000000000000794d */ /* 0x000fea0003800000 */
.L_x_0:
[----:B------:R-:W-:-:S00]  /*0640*/  BRA `(.L_x_0) ;  /* 0xfffffffc00fc7947 */ /* 0x000fc0000383ffff */
[----:B------:R-:W-:-:S00]  /*0650*/  NOP ;  /* 0x0000000000007918 */ /* 0x000fc00000000000 */
        /* <DEDUP_REMOVED lines=10> */
.L_x_82:


//--------------------- .text._Z12gemmNT_T_kerILi10ELi16ELi1ELi1EEvPKfS1_PfS1_iiii --------------------------
	.section	.text._Z12gemmNT_T_kerILi10ELi16ELi1ELi1EEvPKfS1_PfS1_iiii,"ax",@progbits
	.align	128
        .global         _Z12gemmNT_T_kerILi10ELi16ELi1ELi1EEvPKfS1_PfS1_iiii
        .type           _Z12gemmNT_T_kerILi10ELi16ELi1ELi1EEvPKfS1_PfS1_iiii,@function
        .size           _Z12gemmNT_T_kerILi10ELi16ELi1ELi1EEvPKfS1_PfS1_iiii,(.L_x_83 - _Z12gemmNT_T_kerILi10ELi16ELi1ELi1EEvPKfS1_PfS1_iiii)
        .other          _Z12gemmNT_T_kerILi10ELi16ELi1ELi1EEvPKfS1_PfS1_iiii,@"STO_CUDA_ENTRY STV_DEFAULT"
_Z12gemmNT_T_kerILi10ELi16ELi1ELi1EEvPKfS1_PfS1_iiii:
.text._Z12gemmNT_T_kerILi10ELi16ELi1ELi1EEvPKfS1_PfS1_iiii:
[----:B------:R-:W-:Y:S01]  /*0000*/  LDC R1, c[0x0][0x37c] ;  /* 0x0000df00ff017b82 */ /* 0x000fe20000000800 */
[----:B------:R-:W0:Y:S01]  /*0010*/  S2R R12, SR_CTAID.X ;  /* 0x00000000000c7919 */ /* 0x000e220000002500 */
[----:B------:R-:W1:Y:S01]  /*0020*/  LDCU UR6, c[0x0][0x3a8] ;  /* 0x00007500ff0677ac */ /* 0x000e620008000800 */
[----:B------:R-:W-:Y:S01]  /*0030*/  HFMA2 R10, -RZ, RZ, 0, 0 ;  /* 0x00000000ff0a7431 */ /* 0x000fe200000001ff */
[----:B------:R-:W0:Y:S01]  /*0040*/  S2R R15, SR_TID.X ;  /* 0x00000000000f7919 */ /* 0x000e220000002100 */
[----:B------:R-:W2:Y:S01]  /*0050*/  LDCU.64 UR8, c[0x0][0x358] ;  /* 0x00006b00ff0877ac */ /* 0x000ea20008000a00 */
[----:B------:R-:W3:Y:S01]  /*0060*/  S2R R0, SR_CTAID.Y ;  /* 0x0000000000007919 */ /* 0x000ee20000002600 */
[----:B------:R-:W3:Y:S01]  /*0070*/  S2R R17, SR_TID.Y ;  /* 0x0000000000117919 */ /* 0x000ee20000002200 */
[----:B-1----:R-:W-:Y:S02]  /*0080*/  UISETP.GE.AND UP0, UPT, UR6, 0x20, UPT ;  /* 0x000000200600788c */ /* 0x002fe4000bf06270 */
[----:B------:R-:W-:-:S04]  /*0090*/  USHF.R.S32.HI UR4, URZ, 0x1f, UR6 ;  /* 0x0000001fff047899 */ /* 0x000fc80008011406 */
[----:B------:R-:W-:-:S04]  /*00a0*/  ULEA.HI UR4, UR4, UR6, URZ, 0x5 ;  /* 0x0000000604047291 */ /* 0x000fc8000f8f28ff */
[----:B------:R-:W-:Y:S01]  /*00b0*/  ULOP3.LUT UR5, UR4, 0xffffffe0, URZ, 0xc0, !UPT ;  /* 0xffffffe004057892 */ /* 0x000fe2000f8ec0ff */
[----:B0-----:R-:W-:Y:S01]  /*00c0*/  IMAD R3, R12, 0xa, R15 ;  /* 0x0000000a0c037824 */ /* 0x001fe200078e020f */
[----:B---3--:R-:W-:Y:S01]  /*00d0*/  LEA R4, R0, R17, 0x4 ;  /* 0x0000001100047211 */ /* 0x008fe200078e20ff */
[----:B--2---:R-:W-:Y:S09]  /*00e0*/  BRA.U !UP0, `(.L_x_1) ;  /* 0x0000000908a07547 */ /* 0x004ff2000b800000 */
[----:B------:R-:W0:Y:S01]  /*00f0*/  S2R R13, SR_CgaCtaId ;  /* 0x00000000000d7919 */ /* 0x000e220000008800 */
[----:B------:R-:W-:Y:S01]  /*0100*/  PRMT R5, R17, 0x9910, RZ ;  /* 0x0000991011057816 */ /* 0x000fe200000000ff */
[----:B------:R-:W-:Y:S01]  /*0110*/  UMOV UR4, URZ ;  /* 0x000000ff00047c82 */ /* 0x000fe20008000000 */
[----:B------:R-:W-:-:S05]  /*0120*/  PRMT R2, R15, 0x9910, RZ ;  /* 0x000099100f027816 */ /* 0x000fca00000000ff */
[----:B------:R-:W-:Y:S01]  /*0130*/  IMAD R8, R5, 0xa, R2 ;  /* 0x0000000a05087824 */ /* 0x000fe200078e0202 */
[----:B------:R-:W-:Y:S01]  /*0140*/  MOV R2, 0x400 ;  /* 0x0000040000027802 */ /* 0x000fe20000000f00 */
[----:B------:R-:W-:-:S03]  /*0150*/  IMAD R5, R17, 0xa, R15 ;  /* 0x0000000a11057824 */ /* 0x000fc600078e020f */
[----:B------:R-:W-:Y:S02]  /*0160*/  SHF.L.U32 R10, R8, 0x2, RZ ;  /* 0x00000002080a7819 */ /* 0x000fe400000006ff */
[----:B------:R-:W-:Y:S02]  /*0170*/  SHF.R.U32.HI R7, RZ, 0x5, R5 ;  /* 0x00000005ff077819 */ /* 0x000fe40000011605 */
[----:B------:R-:W-:Y:S02]  /*0180*/  LOP3.LUT R10, R10, 0x7c, RZ, 0xe2, !PT ;  /* 0x0000007c0a0a7812 */ /* 0x000fe400078ee2ff */
[----:B------:R-:W-:Y:S01]  /*0190*/  IADD3 R6, PT, PT, R2, 0x528, RZ ;  /* 0x0000052802067810 */ /* 0x000fe20007ffe0ff */
[----:B------:R-:W-:Y:S01]  /*01a0*/  IMAD R11, R12, 0xa, R7 ;  /* 0x0000000a0c0b7824 */ /* 0x000fe200078e0207 */
[----:B------:R-:W-:Y:S01]  /*01b0*/  LOP3.LUT R8, R8, 0x1f, RZ, 0xc0, !PT ;  /* 0x0000001f08087812 */ /* 0x000fe200078ec0ff */
[----:B------:R-:W-:Y:S01]  /*01c0*/  IMAD R9, R7, 0x84, R10 ;  /* 0x0000008407097824 */ /* 0x000fe200078e020a */
[----:B------:R-:W-:-:S03]  /*01d0*/  MOV R10, RZ ;  /* 0x000000ff000a7202 */ /* 0x000fc60000000f00 */
[----:B------:R-:W-:Y:S01]  /*01e0*/  IMAD R7, R11, UR6, R8 ;  /* 0x000000060b077c24 */ /* 0x000fe2000f8e0208 */
[C---:B0-----:R-:W-:Y:S02]  /*01f0*/  LEA R2, R13.reuse, R2, 0x18 ;  /* 0x000000020d027211 */ /* 0x041fe400078ec0ff */
[----:B------:R-:W-:Y:S02]  /*0200*/  LEA R6, R13, R6, 0x18 ;  /* 0x000000060d067211 */ /* 0x000fe400078ec0ff */
[----:B------:R-:W-:Y:S01]  /*0210*/  IADD3 R9, PT, PT, R2, R9, RZ ;  /* 0x0000000902097210 */ /* 0x000fe20007ffe0ff */
[----:B------:R-:W-:Y:S02]  /*0220*/  IMAD R8, R15, 0x84, R2 ;  /* 0x000000840f087824 */ /* 0x000fe400078e0202 */
[----:B------:R-:W-:-:S07]  /*0230*/  IMAD R2, R17, 0x84, R6 ;  /* 0x0000008411027824 */ /* 0x000fce00078e0206 */
.L_x_11:
[----:B------:R-:W-:Y:S01]  /*0240*/  BAR.SYNC.DEFER_BLOCKING 0x0 ;  /* 0x0000000000007b1d */ /* 0x000fe20000010000 */
[C---:B------:R-:W-:Y:S02]  /*0250*/  ISETP.GT.U32.AND P1, PT, R5.reuse, 0x13f, PT ;  /* 0x0000013f0500780c */ /* 0x040fe40003f24070 */
[----:B------:R-:W-:-:S03]  /*0260*/  ISETP.GT.U32.AND P0, PT, R5, 0x1ff, PT ;  /* 0x000001ff0500780c */ /* 0x000fc60003f04070 */
[----:B------:R-:W-:Y:S08]  /*0270*/  BSSY.RECONVERGENT B0, `(.L_x_2) ;  /* 0x000000f000007945 */ /* 0x000ff00003800200 */
[----:B------:R-:W-:Y:S05]  /*0280*/  @P1 BRA `(.L_x_3) ;  /* 0x0000000000341947 */ /* 0x000fea0003800000 */
[----:B------:R-:W0:Y:S01]  /*0290*/  LDC R18, c[0x0][0x3a8] ;  /* 0x0000ea00ff127b82 */ /* 0x000e220000000800 */
[----:B------:R-:W-:Y:S02]  /*02a0*/  IADD3 R11, PT, PT, R7, UR4, RZ ;  /* 0x00000004070b7c10 */ /* 0x000fe4000fffe0ff */
[----:B------:R-:W-:Y:S02]  /*02b0*/  MOV R16, R9 ;  /* 0x0000000900107202 */ /* 0x000fe40000000f00 */
[----:B------:R-:W-:-:S03]  /*02c0*/  MOV R17, R5 ;  /* 0x0000000500117202 */ /* 0x000fc60000000f00 */
[----:B------:R-:W1:Y:S04]  /*02d0*/  LDC.64 R12, c[0x0][0x380] ;  /* 0x0000e000ff0c7b82 */ /* 0x000e680000000a00 */
.L_x_4:
[----:B-1----:R-:W-:-:S06]  /*02e0*/  IMAD.WIDE R14, R11, 0x4, R12 ;  /* 0x000000040b0e7825 */ /* 0x002fcc00078e020c */
[----:B------:R-:W2:Y:S01]  /*02f0*/  LDG.E R15, desc[UR8][R14.64] ;  /* 0x000000080e0f7981 */ /* 0x000ea2000c1e1900 */
[C---:B------:R-:W-:Y:S01]  /*0300*/  ISETP.GE.U32.AND P1, PT, R17.reuse, 0xa0, PT ;  /* 0x000000a01100780c */ /* 0x040fe20003f26070 */
[----:B0-----:R-:W-:Y:S01]  /*0310*/  IMAD R11, R18, 0x5, R11 ;  /* 0x00000005120b7824 */ /* 0x001fe200078e020b */
[----:B------:R-:W-:Y:S01]  /*0320*/  IADD3 R17, PT, PT, R17, 0xa0, RZ ;  /* 0x000000a011117810 */ /* 0x000fe20007ffe0ff */
[----:B--2---:R0:W-:Y:S02]  /*0330*/  STS [R16], R15 ;  /* 0x0000000f10007388 */ /* 0x0041e40000000800 */
[----:B0-----:R-:W-:-:S08]  /*0340*/  IADD3 R16, PT, PT, R16, 0x294, RZ ;  /* 0x0000029410107810 */ /* 0x001fd00007ffe0ff */
[----:B------:R-:W-:Y:S05]  /*0350*/  @!P1 BRA `(.L_x_4) ;  /* 0xfffffffc00e09947 */ /* 0x000fea000383ffff */
.L_x_3:
[----:B------:R-:W-:Y:S05]  /*0360*/  BSYNC.RECONVERGENT B0 ;  /* 0x0000000000007941 */ /* 0x000fea0003800200 */
.L_x_2:
[----:B------:R-:W-:Y:S04]  /*0370*/  BSSY.RECONVERGENT B0, `(.L_x_5) ;  /* 0x000001b000007945 */ /* 0x000fe80003800200 */
[----:B------:R-:W-:Y:S05]  /*0380*/  @P0 BRA `(.L_x_6) ;  /* 0x0000000000640947 */ /* 0x000fea0003800000 */
[----:B------:R-:W0:Y:S01]  /*0390*/  LDC.64 R12, c[0x0][0x388] ;  /* 0x0000e200ff0c7b82 */ /* 0x000e220000000a00 */
[----:B------:R-:W-:Y:S01]  /*03a0*/  MOV R11, R5 ;  /* 0x00000005000b7202 */ /* 0x000fe20000000f00 */
[----:B------:R-:W1:Y:S01]  /*03b0*/  LDCU UR6, c[0x0][0x3a4] ;  /* 0x00007480ff0677ac */ /* 0x000e620008000800 */
[----:B------:R-:W2:Y:S05]  /*03c0*/  LDCU UR7, c[0x0][0x3a8] ;  /* 0x00007500ff0777ac */ /* 0x000eaa0008000800 */
.L_x_10:
[----:B---3--:R-:W-:Y:S01]  /*03d0*/  SHF.R.U32.HI R17, RZ, 0x5, R11 ;  /* 0x00000005ff117819 */ /* 0x008fe2000001160b */
[----:B------:R-:W-:Y:S01]  /*03e0*/  BSSY.RECONVERGENT B1, `(.L_x_7) ;  /* 0x0000012000017945 */ /* 0x000fe20003800200 */
[C---:B------:R-:W-:Y:S02]  /*03f0*/  ISETP.GE.U32.AND P1, PT, R11.reuse, 0x160, PT ;  /* 0x000001600b00780c */ /* 0x040fe40003f26070 */
[----:B------:R-:W-:Y:S02]  /*0400*/  LEA R15, R0, R17, 0x4 ;  /* 0x00000011000f7211 */ /* 0x000fe400078e20ff */
[----:B------:R-:W-:Y:S02]  /*0410*/  LOP3.LUT R19, R11, 0x1f, RZ, 0xc0, !PT ;  /* 0x0000001f0b137812 */ /* 0x000fe400078ec0ff */
[----:B-1----:R-:W-:Y:S02]  /*0420*/  ISETP.GE.AND P0, PT, R15, UR6, PT ;  /* 0x000000060f007c0c */ /* 0x002fe4000bf06270 */
[----:B------:R-:W-:-:S11]  /*0430*/  IADD3 R11, PT, PT, R11, 0xa0, RZ ;  /* 0x000000a00b0b7810 */ /* 0x000fd60007ffe0ff */
[----:B------:R-:W-:Y:S05]  /*0440*/  @P0 BRA `(.L_x_8) ;  /* 0x0000000000200947 */ /* 0x000fea0003800000 */
[----:B------:R-:W-:-:S05]  /*0450*/  IADD3 R14, PT, PT, R19, UR4, RZ ;  /* 0x00000004130e7c10 */ /* 0x000fca000fffe0ff */
[----:B--2---:R-:W-:-:S04]  /*0460*/  IMAD R15, R15, UR7, R14 ;  /* 0x000000070f0f7c24 */ /* 0x004fc8000f8e020e */
[----:B0-----:R-:W-:-:S06]  /*0470*/  IMAD.WIDE.U32 R14, R15, 0x4, R12 ;  /* 0x000000040f0e7825 */ /* 0x001fcc00078e000c */
[----:B------:R-:W2:Y:S01]  /*0480*/  LDG.E R14, desc[UR8][R14.64] ;  /* 0x000000080e0e7981 */ /* 0x000ea2000c1e1900 */
[----:B------:R-:W-:-:S05]  /*0490*/  IMAD R16, R17, 0x84, R6 ;  /* 0x0000008411107824 */ /* 0x000fca00078e0206 */
[----:B------:R-:W-:-:S05]  /*04a0*/  LEA R17, R19, R16, 0x2 ;  /* 0x0000001013117211 */ /* 0x000fca00078e10ff */
[----:B--2---:R3:W-:Y:S01]  /*04b0*/  STS [R17], R14 ;  /* 0x0000000e11007388 */ /* 0x0047e20000000800 */
[----:B------:R-:W-:Y:S05]  /*04c0*/  BRA `(.L_x_9) ;  /* 0x00000000000c7947 */ /* 0x000fea0003800000 */
.L_x_8:
[----:B------:R-:W-:-:S05]  /*04d0*/  IMAD R14, R17, 0x84, R6 ;  /* 0x00000084110e7824 */ /* 0x000fca00078e0206 */
[----:B------:R-:W-:-:S05]  /*04e0*/  LEA R14, R19, R14, 0x2 ;  /* 0x0000000e130e7211 */ /* 0x000fca00078e10ff */
[----:B------:R1:W-:Y:S02]  /*04f0*/  STS [R14], RZ ;  /* 0x000000ff0e007388 */ /* 0x0003e40000000800 */
.L_x_9:
[----:B--2---:R-:W-:Y:S05]  /*0500*/  BSYNC.RECONVERGENT B1 ;  /* 0x0000000000017941 */ /* 0x004fea0003800200 */
.L_x_7:
[----:B------:R-:W-:Y:S05]  /*0510*/  @!P1 BRA `(.L_x_10) ;  /* 0xfffffffc00ac9947 */ /* 0x000fea000383ffff */
.L_x_6:
[----:B------:R-:W-:Y:S05]  /*0520*/  BSYNC.RECONVERGENT B0 ;  /* 0x0000000000007941 */ /* 0x000fea0003800200 */
.L_x_5:
[----:B------:R-:W-:Y:S01]  /*0530*/  BAR.SYNC.DEFER_BLOCKING 0x0 ;  /* 0x0000000000007b1d */ /* 0x000fe20000010000 */
[----:B------:R-:W-:-:S04]  /*0540*/  UIADD3 UR4, UPT, UPT, UR4, 0x20, URZ ;  /* 0x0000002004047890 */ /* 0x000fc8000fffe0ff */
[----:B------:R-:W-:Y:S01]  /*0550*/  UISETP.GE.AND UP0, UPT, UR4, UR5, UPT ;  /* 0x000000050400728c */ /* 0x000fe2000bf06270 */
[----:B------:R-:W-:Y:S04]  /*0560*/  LDS R15, [R2] ;  /* 0x00000000020f7984 */ /* 0x000fe80000000800 */
[----:B-1-3--:R-:W1:Y:S04]  /*0570*/  LDS R14, [R8] ;  /* 0x00000000080e7984 */ /* 0x00ae680000000800 */
[----:B------:R-:W-:Y:S04]  /*0580*/  LDS R19, [R2+0x4] ;  /* 0x0000040002137984 */ /* 0x000fe80000000800 */
[----:B------:R-:W2:Y:S04]  /*0590*/  LDS R18, [R8+0x4] ;  /* 0x0000040008127984 */ /* 0x000ea80000000800 */
[----:B------:R-:W-:Y:S04]  /*05a0*/  LDS R24, [R2+0x8] ;  /* 0x0000080002187984 */ /* 0x000fe80000000800 */
[----:B------:R-:W3:Y:S04]  /*05b0*/  LDS R23, [R8+0x8] ;  /* 0x0000080008177984 */ /* 0x000ee80000000800 */
[----:B------:R-:W-:Y:S04]  /*05c0*/  LDS R20, [R2+0xc] ;  /* 0x00000c0002147984 */ /* 0x000fe80000000800 */
[----:B------:R-:W4:Y:S04]  /*05d0*/  LDS R21, [R8+0xc] ;  /* 0x00000c0008157984 */ /* 0x000f280000000800 */
[----:B------:R-:W-:Y:S04]  /*05e0*/  LDS R17, [R2+0x10] ;  /* 0x0000100002117984 */ /* 0x000fe80000000800 */
[----:B------:R-:W5:Y:S04]  /*05f0*/  LDS R22, [R8+0x10] ;  /* 0x0000100008167984 */ /* 0x000f680000000800 */
[----:B0-----:R-:W-:Y:S04]  /*0600*/  LDS R13, [R2+0x14] ;  /* 0x00001400020d7984 */ /* 0x001fe80000000800 */
[----:B------:R-:W0:Y:S01]  /*0610*/  LDS R16, [R8+0x14] ;  /* 0x0000140008107984 */ /* 0x000e220000000800 */
[----:B-1----:R-:W-:-:S03]  /*0620*/  FFMA R10, R15, R14, R10 ;  /* 0x0000000e0f0a7223 */ /* 0x002fc6000000000a */
[----:B------:R-:W-:Y:S04]  /*0630*/  LDS R11, [R2+0x18] ;  /* 0x00001800020b7984 */ /* 0x000fe80000000800 */
[----:B------:R-:W1:Y:S01]  /*0640*/  LDS R12, [R8+0x18] ;  /* 0x00001800080c7984 */ /* 0x000e620000000800 */
[----:B--2---:R-:W-:-:S03]  /*0650*/  FFMA R25, R19, R18, R10 ;  /* 0x0000001213197223 */ /* 0x004fc6000000000a */
[----:B------:R-:W-:Y:S04]  /*0660*/  LDS R14, [R2+0x1c] ;  /* 0x00001c00020e7984 */ /* 0x000fe80000000800 */
[----:B------:R-:W2:Y:S01]  /*0670*/  LDS R15, [R8+0x1c] ;  /* 0x00001c00080f7984 */ /* 0x000ea20000000800 */
[----:B---3--:R-:W-:-:S03]  /*0680*/  FFMA R23, R24, R23, R25 ;  /* 0x0000001718177223 */ /* 0x008fc60000000019 */
[----:B------:R-:W-:Y:S04]  /*0690*/  LDS R18, [R2+0x20] ;  /* 0x0000200002127984 */ /* 0x000fe80000000800 */
[----:B------:R-:W3:Y:S01]  /*06a0*/  LDS R19, [R8+0x20] ;  /* 0x0000200008137984 */ /* 0x000ee20000000800 */
[----:B----4-:R-:W-:-:S03]  /*06b0*/  FFMA R10, R20, R21, R23 ;  /* 0x00000015140a7223 */ /* 0x010fc60000000017 */
[----:B------:R-:W-:Y:S04]  /*06c0*/  LDS R24, [R2+0x24] ;  /* 0x0000240002187984 */ /* 0x000fe80000000800 */
[----:B------:R-:W4:Y:S01]  /*06d0*/  LDS R25, [R8+0x24] ;  /* 0x0000240008197984 */ /* 0x000f220000000800 */
[----:B-----5:R-:W-:-:S03]  /*06e0*/  FFMA R10, R17, R22, R10 ;  /* 0x00000016110a7223 */ /* 0x020fc6000000000a */
[----:B------:R-:W-:Y:S04]  /*06f0*/  LDS R20, [R2+0x28] ;  /* 0x0000280002147984 */ /* 0x000fe80000000800 */
[----:B------:R-:W5:Y:S01]  /*0700*/  LDS R21, [R8+0x28] ;  /* 0x0000280008157984 */ /* 0x000f620000000800 */
[----:B0-----:R-:W-:-:S03]  /*0710*/  FFMA R10, R13, R16, R10 ;  /* 0x000000100d0a7223 */ /* 0x001fc6000000000a */
[----:B------:R-:W-:Y:S04]  /*0720*/  LDS R22, [R2+0x2c] ;  /* 0x00002c0002167984 */ /* 0x000fe80000000800 */
        /* <DEDUP_REMOVED lines=61> */
[----:B---3--:R-:W-:-:S04]  /*0b00*/  FFMA R17, R16, R17, R19 ;  /* 0x0000001110117223 */ /* 0x008fc80000000013 */
[----:B----4-:R-:W-:-:S04]  /*0b10*/  FFMA R11, R10, R11, R17 ;  /* 0x0000000b0a0b7223 */ /* 0x010fc80000000011 */
[----:B-----5:R-:W-:-:S04]  /*0b20*/  FFMA R11, R22, R23, R11 ;  /* 0x00000017160b7223 */ /* 0x020fc8000000000b */
[----:B0-----:R-:W-:-:S04]  /*0b30*/  FFMA R11, R24, R25, R11 ;  /* 0x00000019180b7223 */ /* 0x001fc8000000000b */
[----:B-1----:R-:W-:-:S04]  /*0b40*/  FFMA R11, R12, R13, R11 ;  /* 0x0000000d0c0b7223 */ /* 0x002fc8000000000b */
[----:B--2---:R-:W-:Y:S01]  /*0b50*/  FFMA R10, R14, R15, R11 ;  /* 0x0000000f0e0a7223 */ /* 0x004fe2000000000b */
[----:B------:R-:W-:Y:S06]  /*0b60*/  BRA.U !UP0, `(.L_x_11) ;  /* 0xfffffff508b47547 */ /* 0x000fec000b83ffff */
.L_x_1:
[----:B------:R-:W0:Y:S02]  /*0b70*/  LDCU.64 UR10, c[0x0][0x3a0] ;  /* 0x00007400ff0a77ac */ /* 0x000e240008000a00 */
[----:B0-----:R-:W-:-:S04]  /*0b80*/  ISETP.GE.AND P0, PT, R4, UR11, PT ;  /* 0x0000000b04007c0c */ /* 0x001fc8000bf06270 */
[----:B------:R-:W-:-:S13]  /*0b90*/  ISETP.GE.OR P0, PT, R3, UR10, P0 ;  /* 0x0000000a03007c0c */ /* 0x000fda0008706670 */
[----:B------:R-:W-:Y:S05]  /*0ba0*/  @P0 EXIT ;  /* 0x000000000000094d */ /* 0x000fea0003800000 */
[----:B------:R-:W0:Y:S02]  /*0bb0*/  LDC R2, c[0x0][0x3a8] ;  /* 0x0000ea00ff027b82 */ /* 0x000e240000000800 */
[----:B0-----:R-:W-:-:S13]  /*0bc0*/  ISETP.LE.AND P0, PT, R2, UR5, PT ;  /* 0x0000000502007c0c */ /* 0x001fda000bf03270 */
[----:B------:R-:W-:Y:S05]  /*0bd0*/  @P0 BRA `(.L_x_12) ;  /* 0x0000000800480947 */ /* 0x000fea0003800000 */
[C---:B------:R-:W-:Y:S02]  /*0be0*/  IADD3 R0, PT, PT, -R2.reuse, UR5, RZ ;  /* 0x0000000502007c10 */ /* 0x040fe4000fffe1ff */
[----:B------:R-:W-:Y:S02]  /*0bf0*/  LOP3.LUT R5, R2, 0xf, RZ, 0xc0, !PT ;  /* 0x0000000f02057812 */ /* 0x000fe400078ec0ff */
[----:B------:R-:W-:Y:S02]  /*0c00*/  ISETP.GT.U32.AND P1, PT, R0, -0x10, PT ;  /* 0xfffffff00000780c */ /* 0x000fe40003f24070 */
[----:B------:R-:W-:-:S11]  /*0c10*/  ISETP.NE.AND P0, PT, R5, RZ, PT ;  /* 0x000000ff0500720c */ /* 0x000fd60003f05270 */
[----:B------:R-:W-:Y:S05]  /*0c20*/  @P1 BRA `(.L_x_13) ;  /* 0x0000000400041947 */ /* 0x000fea0003800000 */
[----:B------:R-:W0:Y:S01]  /*0c30*/  LDCU.64 UR6, c[0x0][0x388] ;  /* 0x00007100ff0677ac */ /* 0x000e220008000a00 */
[----:B------:R-:W-:Y:S01]  /*0c40*/  IADD3 R11, PT, PT, -R2, UR5, R5 ;  /* 0x00000005020b7c10 */ /* 0x000fe2000fffe105 */
[-C--:B------:R-:W-:Y:S02]  /*0c50*/  IMAD R0, R3, R2.reuse, UR5 ;  /* 0x0000000503007e24 */ /* 0x080fe4000f8e0202 */
[----:B------:R-:W-:Y:S01]  /*0c60*/  IMAD R12, R4, R2, UR5 ;  /* 0x00000005040c7e24 */ /* 0x000fe2000f8e0202 */
[----:B0-----:R-:W-:-:S04]  /*0c70*/  UIADD3 UR4, UP0, UPT, UR6, 0x20, URZ ;  /* 0x0000002006047890 */ /* 0x001fc8000ff1e0ff */
[----:B------:R-:W-:-:S12]  /*0c80*/  UIADD3.X UR6, UPT, UPT, URZ, UR7, URZ, UP0, !UPT ;  /* 0x00000007ff067290 */ /* 0x000fd800087fe4ff */
.L_x_14:
[----:B------:R-:W0:Y:S01]  /*0c90*/  LDC.64 R6, c[0x0][0x380] ;  /* 0x0000e000ff067b82 */ /* 0x000e220000000a00 */
[----:B------:R-:W-:Y:S02]  /*0ca0*/  MOV R8, UR4 ;  /* 0x0000000400087c02 */ /* 0x000fe40008000f00 */
[----:B------:R-:W-:-:S03]  /*0cb0*/  MOV R9, UR6 ;  /* 0x0000000600097c02 */ /* 0x000fc60008000f00 */
[----:B------:R-:W-:-:S05]  /*0cc0*/  IMAD.WIDE R8, R12, 0x4, R8 ;  /* 0x000000040c087825 */ /* 0x000fca00078e0208 */
[----:B------:R-:W2:Y:S04]  /*0cd0*/  LDG.E R14, desc[UR8][R8.64+-0x20] ;  /* 0xffffe008080e7981 */ /* 0x000ea8000c1e1900 */
[----:B------:R-:W3:Y:S04]  /*0ce0*/  LDG.E R26, desc[UR8][R8.64+-0x1c] ;  /* 0xffffe408081a7981 */ /* 0x000ee8000c1e1900 */
[----:B------:R-:W4:Y:S01]  /*0cf0*/  LDG.E R19, desc[UR8][R8.64+-0x18] ;  /* 0xffffe80808137981 */ /* 0x000f22000c1e1900 */
[----:B0-----:R-:W-:-:S03]  /*0d00*/  IMAD.WIDE R6, R0, 0x4, R6 ;  /* 0x0000000400067825 */ /* 0x001fc600078e0206 */
[----:B------:R-:W5:Y:S04]  /*0d10*/  LDG.E R21, desc[UR8][R8.64+-0x14] ;  /* 0xffffec0808157981 */ /* 0x000f68000c1e1900 */
[----:B------:R-:W2:Y:S04]  /*0d20*/  LDG.E R13, desc[UR8][R6.64] ;  /* 0x00000008060d7981 */ /* 0x000ea8000c1e1900 */
[----:B------:R-:W3:Y:S04]  /*0d30*/  LDG.E R25, desc[UR8][R6.64+0x4] ;  /* 0x0000040806197981 */ /* 0x000ee8000c1e1900 */
[----:B------:R-:W4:Y:S04]  /*0d40*/  LDG.E R18, desc[UR8][R6.64+0x8] ;  /* 0x0000080806127981 */ /* 0x000f28000c1e1900 */
[----:B------:R-:W5:Y:S04]  /*0d50*/  LDG.E R20, desc[UR8][R6.64+0xc] ;  /* 0x00000c0806147981 */ /* 0x000f68000c1e1900 */
[----:B------:R-:W5:Y:S04]  /*0d60*/  LDG.E R22, desc[UR8][R6.64+0x10] ;  /* 0x0000100806167981 */ /* 0x000f68000c1e1900 */
[----:B------:R-:W5:Y:S04]  /*0d70*/  LDG.E R23, desc[UR8][R8.64+-0x10] ;  /* 0xfffff00808177981 */ /* 0x000f68000c1e1900 */
[----:B------:R-:W5:Y:S04]  /*0d80*/  LDG.E R16, desc[UR8][R6.64+0x14] ;  /* 0x0000140806107981 */ /* 0x000f68000c1e1900 */
[----:B------:R-:W5:Y:S04]  /*0d90*/  LDG.E R17, desc[UR8][R8.64+-0xc] ;  /* 0xfffff40808117981 */ /* 0x000f68000c1e1900 */
[----:B------:R-:W5:Y:S04]  /*0da0*/  LDG.E R15, desc[UR8][R8.64+-0x4] ;  /* 0xfffffc08080f7981 */ /* 0x000f68000c1e1900 */
[----:B------:R-:W5:Y:S01]  /*0db0*/  LDG.E R27, desc[UR8][R6.64+0x3c] ;  /* 0x00003c08061b7981 */ /* 0x000f62000c1e1900 */
[----:B--2---:R-:W-:-:S03]  /*0dc0*/  FFMA R24, R13, R14, R10 ;  /* 0x0000000e0d187223 */ /* 0x004fc6000000000a */
[----:B------:R-:W2:Y:S04]  /*0dd0*/  LDG.E R10, desc[UR8][R6.64+0x18] ;  /* 0x00001808060a7981 */ /* 0x000ea8000c1e1900 */
[----:B------:R-:W2:Y:S04]  /*0de0*/  LDG.E R13, desc[UR8][R8.64+-0x8] ;  /* 0xfffff808080d7981 */ /* 0x000ea8000c1e1900 */
[----:B------:R-:W2:Y:S01]  /*0df0*/  LDG.E R14, desc[UR8][R6.64+0x1c] ;  /* 0x00001c08060e7981 */ /* 0x000ea2000c1e1900 */
[----:B---3--:R-:W-:-:S03]  /*0e00*/  FFMA R25, R25, R26, R24 ;  /* 0x0000001a19197223 */ /* 0x008fc60000000018 */
[----:B------:R-:W3:Y:S01]  /*0e10*/  LDG.E R24, desc[UR8][R6.64+0x34] ;  /* 0x0000340806187981 */ /* 0x000ee2000c1e1900 */
[----:B----4-:R-:W-:-:S03]  /*0e20*/  FFMA R25, R18, R19, R25 ;  /* 0x0000001312197223 */ /* 0x010fc60000000019 */
[----:B------:R-:W4:Y:S01]  /*0e30*/  LDG.E R19, desc[UR8][R6.64+0x20] ;  /* 0x0000200806137981 */ /* 0x000f22000c1e1900 */
[----:B-----5:R-:W-:-:S03]  /*0e40*/  FFMA R25, R20, R21, R25 ;  /* 0x0000001514197223 */ /* 0x020fc60000000019 */
[----:B------:R-:W4:Y:S01]  /*0e50*/  LDG.E R18, desc[UR8][R8.64] ;  /* 0x0000000808127981 */ /* 0x000f22000c1e1900 */
[----:B------:R-:W-:-:S03]  /*0e60*/  FFMA R25, R22, R23, R25 ;  /* 0x0000001716197223 */ /* 0x000fc60000000019 */
[----:B------:R-:W5:Y:S04]  /*0e70*/  LDG.E R20, desc[UR8][R6.64+0x24] ;  /* 0x0000240806147981 */ /* 0x000f68000c1e1900 */
[----:B------:R-:W5:Y:S01]  /*0e80*/  LDG.E R21, desc[UR8][R8.64+0x4] ;  /* 0x0000040808157981 */ /* 0x000f62000c1e1900 */
[----:B------:R-:W-:-:S03]  /*0e90*/  FFMA R25, R16, R17, R25 ;  /* 0x0000001110197223 */ /* 0x000fc60000000019 */
[----:B------:R-:W3:Y:S04]  /*0ea0*/  LDG.E R22, desc[UR8][R6.64+0x28] ;  /* 0x0000280806167981 */ /* 0x000ee8000c1e1900 */
[----:B------:R-:W3:Y:S04]  /*0eb0*/  LDG.E R23, desc[UR8][R8.64+0x8] ;  /* 0x0000080808177981 */ /* 0x000ee8000c1e1900 */
[----:B------:R-:W3:Y:S04]  /*0ec0*/  LDG.E R16, desc[UR8][R6.64+0x2c] ;  /* 0x00002c0806107981 */ /* 0x000ee8000c1e1900 */
[----:B------:R-:W3:Y:S04]  /*0ed0*/  LDG.E R17, desc[UR8][R8.64+0xc] ;  /* 0x00000c0808117981 */ /* 0x000ee8000c1e1900 */
[----:B------:R-:W3:Y:S01]  /*0ee0*/  LDG.E R26, desc[UR8][R8.64+0x1c] ;  /* 0x00001c08081a7981 */ /* 0x000ee2000c1e1900 */
[----:B--2---:R-:W-:-:S03]  /*0ef0*/  FFMA R25, R10, R13, R25 ;  /* 0x0000000d0a197223 */ /* 0x004fc60000000019 */
[----:B------:R-:W2:Y:S04]  /*0f00*/  LDG.E R10, desc[UR8][R6.64+0x30] ;  /* 0x00003008060a7981 */ /* 0x000ea8000c1e1900 */
[----:B------:R-:W2:Y:S01]  /*0f10*/  LDG.E R13, desc[UR8][R8.64+0x10] ;  /* 0x00001008080d7981 */ /* 0x000ea2000c1e1900 */
[----:B------:R-:W-:-:S03]  /*0f20*/  FFMA R28, R14, R15, R25 ;  /* 0x0000000f0e1c7223 */ /* 0x000fc60000000019 */
[----:B------:R-:W2:Y:S04]  /*0f30*/  LDG.E R25, desc[UR8][R8.64+0x14] ;  /* 0x0000140808197981 */ /* 0x000ea8000c1e1900 */
[----:B------:R-:W2:Y:S04]  /*0f40*/  LDG.E R14, desc[UR8][R6.64+0x38] ;  /* 0x00003808060e7981 */ /* 0x000ea8000c1e1900 */
[----:B------:R-:W2:Y:S01]  /*0f50*/  LDG.E R15, desc[UR8][R8.64+0x18] ;  /* 0x00001808080f7981 */ /* 0x000ea2000c1e1900 */
[----:B----4-:R-:W-:-:S04]  /*0f60*/  FFMA R19, R19, R18, R28 ;  /* 0x0000001213137223 */ /* 0x010fc8000000001c */
[----:B-----5:R-:W-:Y:S01]  /*0f70*/  FFMA R19, R20, R21, R19 ;  /* 0x0000001514137223 */ /* 0x020fe20000000013 */
[----:B------:R-:W-:-:S03]  /*0f80*/  IADD3 R11, PT, PT, R11, 0x10, RZ ;  /* 0x000000100b0b7810 */ /* 0x000fc60007ffe0ff */
[----:B---3--:R-:W-:Y:S01]  /*0f90*/  FFMA R19, R22, R23, R19 ;  /* 0x0000001716137223 */ /* 0x008fe20000000013 */
[----:B------:R-:W-:-:S03]  /*0fa0*/  ISETP.NE.AND P1, PT, R11, RZ, PT ;  /* 0x000000ff0b00720c */ /* 0x000fc60003f25270 */
[----:B------:R-:W-:Y:S01]  /*0fb0*/  FFMA R17, R16, R17, R19 ;  /* 0x0000001110117223 */ /* 0x000fe20000000013 */
[----:B------:R-:W-:Y:S01]  /*0fc0*/  UIADD3 UR5, UPT, UPT, UR5, 0x10, URZ ;  /* 0x0000001005057890 */ /* 0x000fe2000fffe0ff */
[----:B------:R-:W-:Y:S02]  /*0fd0*/  IADD3 R0, PT, PT, R0, 0x10, RZ ;  /* 0x0000001000007810 */ /* 0x000fe40007ffe0ff */
[----:B------:R-:W-:Y:S01]  /*0fe0*/  IADD3 R12, PT, PT, R12, 0x10, RZ ;  /* 0x000000100c0c7810 */ /* 0x000fe20007ffe0ff */
[----:B--2---:R-:W-:-:S04]  /*0ff0*/  FFMA R13, R10, R13, R17 ;  /* 0x0000000d0a0d7223 */ /* 0x004fc80000000011 */
[----:B------:R-:W-:-:S04]  /*1000*/  FFMA R13, R24, R25, R13 ;  /* 0x00000019180d7223 */ /* 0x000fc8000000000d */
[----:B------:R-:W-:-:S04]  /*1010*/  FFMA R14, R14, R15, R13 ;  /* 0x0000000f0e0e7223 */ /* 0x000fc8000000000d */
[----:B------:R-:W-:Y:S01]  /*1020*/  FFMA R10, R27, R26, R14 ;  /* 0x0000001a1b0a7223 */ /* 0x000fe2000000000e */
[----:B------:R-:W-:Y:S06]  /*1030*/  @P1 BRA `(.L_x_14) ;  /* 0xfffffffc00141947 */ /* 0x000fec000383ffff */
.L_x_13:
[----:B------:R-:W-:Y:S05]  /*1040*/  @!P0 BRA `(.L_x_12) ;  /* 0x00000004002c8947 */ /* 0x000fea0003800000 */
[----:B------:R-:W-:Y:S02]  /*1050*/  ISETP.GE.U32.AND P0, PT, R5, 0x8, PT ;  /* 0x000000080500780c */ /* 0x000fe40003f06070 */
[----:B------:R-:W-:-:S04]  /*1060*/  LOP3.LUT R20, R2, 0x7, RZ, 0xc0, !PT ;  /* 0x0000000702147812 */ /* 0x000fc800078ec0ff */
[----:B------:R-:W-:-:S07]  /*1070*/  ISETP.NE.AND P1, PT, R20, RZ, PT ;  /* 0x000000ff1400720c */ /* 0x000fce0003f25270 */
[----:B------:R-:W-:Y:S06]  /*1080*/  @!P0 BRA `(.L_x_15) ;  /* 0x00000000007c8947 */ /* 0x000fec0003800000 */
[----:B------:R-:W0:Y:S01]  /*1090*/  LDC.64 R8, c[0x0][0x380] ;  /* 0x0000e000ff087b82 */ /* 0x000e220000000a00 */
[-C--:B------:R-:W-:Y:S02]  /*10a0*/  IMAD R5, R3, R2.reuse, UR5 ;  /* 0x0000000503057e24 */ /* 0x080fe4000f8e0202 */
[----:B------:R-:W-:-:S05]  /*10b0*/  IMAD R11, R4, R2, UR5 ;  /* 0x00000005040b7e24 */ /* 0x000fca000f8e0202 */
[----:B------:R-:W1:Y:S01]  /*10c0*/  LDC.64 R6, c[0x0][0x388] ;  /* 0x0000e200ff067b82 */ /* 0x000e620000000a00 */
[----:B0-----:R-:W-:-:S05]  /*10d0*/  IMAD.WIDE R8, R5, 0x4, R8 ;  /* 0x0000000405087825 */ /* 0x001fca00078e0208 */
[----:B------:R-:W2:Y:S01]  /*10e0*/  LDG.E R15, desc[UR8][R8.64] ;  /* 0x00000008080f7981 */ /* 0x000ea2000c1e1900 */
[----:B-1----:R-:W-:-:S03]  /*10f0*/  IMAD.WIDE R6, R11, 0x4, R6 ;  /* 0x000000040b067825 */ /* 0x002fc600078e0206 */
[----:B------:R-:W3:Y:S04]  /*1100*/  LDG.E R17, desc[UR8][R8.64+0x4] ;  /* 0x0000040808117981 */ /* 0x000ee8000c1e1900 */
[----:B------:R-:W2:Y:S04]  /*1110*/  LDG.E R14, desc[UR8][R6.64] ;  /* 0x00000008060e7981 */ /* 0x000ea8000c1e1900 */
[----:B------:R-:W3:Y:S04]  /*1120*/  LDG.E R16, desc[UR8][R6.64+0x4] ;  /* 0x0000040806107981 */ /* 0x000ee8000c1e1900 */
[----:B------:R-:W4:Y:S04]  /*1130*/  LDG.E R19, desc[UR8][R8.64+0x8] ;  /* 0x0000080808137981 */ /* 0x000f28000c1e1900 */
[----:B------:R-:W4:Y:S04]  /*1140*/  LDG.E R18, desc[UR8][R6.64+0x8] ;  /* 0x0000080806127981 */ /* 0x000f28000c1e1900 */
[----:B------:R-:W5:Y:S04]  /*1150*/  LDG.E R21, desc[UR8][R8.64+0xc] ;  /* 0x00000c0808157981 */ /* 0x000f68000c1e1900 */
        /* <DEDUP_REMOVED lines=8> */
[----:B------:R-:W5:Y:S01]  /*11e0*/  LDG.E R25, desc[UR8][R6.64+0x1c] ;  /* 0x00001c0806197981 */ /* 0x000f62000c1e1900 */
[----:B------:R-:W-:Y:S01]  /*11f0*/  UIADD3 UR5, UPT, UPT, UR5, 0x8, URZ ;  /* 0x0000000805057890 */ /* 0x000fe2000fffe0ff */
[----:B--2---:R-:W-:-:S04]  /*1200*/  FFMA R14, R15, R14, R10 ;  /* 0x0000000e0f0e7223 */ /* 0x004fc8000000000a */
[----:B---3--:R-:W-:-:S04]  /*1210*/  FFMA R14, R17, R16, R14 ;  /* 0x00000010110e7223 */ /* 0x008fc8000000000e */
[----:B----4-:R-:W-:-:S04]  /*1220*/  FFMA R14, R19, R18, R14 ;  /* 0x00000012130e7223 */ /* 0x010fc8000000000e */
[----:B-----5:R-:W-:-:S04]  /*1230*/  FFMA R14, R21, R22, R14 ;  /* 0x00000016150e7223 */ /* 0x020fc8000000000e */
[----:B------:R-:W-:-:S04]  /*1240*/  FFMA R23, R23, R24, R14 ;  /* 0x0000001817177223 */ /* 0x000fc8000000000e */
[----:B------:R-:W-:-:S04]  /*1250*/  FFMA R13, R12, R13, R23 ;  /* 0x0000000d0c0d7223 */ /* 0x000fc80000000017 */
[----:B------:R-:W-:-:S04]  /*1260*/  FFMA R0, R0, R5, R13 ;  /* 0x0000000500007223 */ /* 0x000fc8000000000d */
[----:B------:R-:W-:-:S07]  /*1270*/  FFMA R10, R11, R25, R0 ;  /* 0x000000190b0a7223 */ /* 0x000fce0000000000 */
.L_x_15:
        /* <DEDUP_REMOVED lines=18> */
[----:B------:R-:W5:Y:S01]  /*13a0*/  LDG.E R17, desc[UR8][R8.64+0xc] ;  /* 0x00000c0808117981 */ /* 0x000f62000c1e1900 */
[----:B------:R-:W-:Y:S01]  /*13b0*/  UIADD3 UR5, UPT, UPT, UR5, 0x4, URZ ;  /* 0x0000000405057890 */ /* 0x000fe2000fffe0ff */
[----:B--2---:R-:W-:-:S04]  /*13c0*/  FFMA R5, R5, R11, R10 ;  /* 0x0000000b05057223 */ /* 0x004fc8000000000a */
[----:B---3--:R-:W-:-:S04]  /*13d0*/  FFMA R5, R12, R13, R5 ;  /* 0x0000000d0c057223 */ /* 0x008fc80000000005 */
[----:B----4-:R-:W-:-:S04]  /*13e0*/  FFMA R5, R14, R15, R5 ;  /* 0x0000000f0e057223 */ /* 0x010fc80000000005 */
[----:B-----5:R-:W-:-:S07]  /*13f0*/  FFMA R10, R16, R17, R5 ;  /* 0x00000011100a7223 */ /* 0x020fce0000000005 */
.L_x_16:
[----:B------:R-:W-:Y:S05]  /*1400*/  @!P1 BRA `(.L_x_12) ;  /* 0x00000000003c9947 */ /* 0x000fea0003800000 */
[----:B------:R-:W0:Y:S01]  /*1410*/  LDC.64 R14, c[0x0][0x380] ;  /* 0x0000e000ff0e7b82 */ /* 0x000e220000000a00 */
[----:B------:R-:W-:Y:S01]  /*1420*/  IADD3 R0, PT, PT, -R0, RZ, RZ ;  /* 0x000000ff00007210 */ /* 0x000fe20007ffe1ff */
[-C--:B------:R-:W-:Y:S02]  /*1430*/  IMAD R5, R4, R2.reuse, UR5 ;  /* 0x0000000504057e24 */ /* 0x080fe4000f8e0202 */
[----:B------:R-:W-:-:S04]  /*1440*/  IMAD R11, R3, R2, UR5 ;  /* 0x00000005030b7e24 */ /* 0x000fc8000f8e0202 */
[----:B------:R-:W1:Y:S03]  /*1450*/  LDC.64 R12, c[0x0][0x388] ;  /* 0x0000e200ff0c7b82 */ /* 0x000e660000000a00 */
.L_x_17:
[----:B-1----:R-:W-:-:S04]  /*1460*/  IMAD.WIDE R6, R5, 0x4, R12 ;  /* 0x0000000405067825 */ /* 0x002fc800078e020c */
[----:B0-----:R-:W-:Y:S02]  /*1470*/  IMAD.WIDE R8, R11, 0x4, R14 ;  /* 0x000000040b087825 */ /* 0x001fe400078e020e */
[----:B------:R-:W2:Y:S04]  /*1480*/  LDG.E R6, desc[UR8][R6.64] ;  /* 0x0000000806067981 */ /* 0x000ea8000c1e1900 */
[----:B------:R-:W2:Y:S01]  /*1490*/  LDG.E R9, desc[UR8][R8.64] ;  /* 0x0000000808097981 */ /* 0x000ea2000c1e1900 */
[----:B------:R-:W-:Y:S02]  /*14a0*/  IADD3 R0, PT, PT, R0, 0x1, RZ ;  /* 0x0000000100007810 */ /* 0x000fe40007ffe0ff */
[----:B------:R-:W-:Y:S02]  /*14b0*/  IADD3 R5, PT, PT, R5, 0x1, RZ ;  /* 0x0000000105057810 */ /* 0x000fe40007ffe0ff */
[----:B------:R-:W-:-:S02]  /*14c0*/  ISETP.NE.AND P0, PT, R0, RZ, PT ;  /* 0x000000ff0000720c */ /* 0x000fc40003f05270 */
[----:B------:R-:W-:Y:S01]  /*14d0*/  IADD3 R11, PT, PT, R11, 0x1, RZ ;  /* 0x000000010b0b7810 */ /* 0x000fe20007ffe0ff */
[----:B--2---:R-:W-:-:S10]  /*14e0*/  FFMA R10, R9, R6, R10 ;  /* 0x00000006090a7223 */ /* 0x004fd4000000000a */
[----:B------:R-:W-:Y:S05]  /*14f0*/  @P0 BRA `(.L_x_17) ;  /* 0xfffffffc00d80947 */ /* 0x000fea000383ffff */
.L_x_12:
[----:B------:R-:W0:Y:S01]  /*1500*/  LDC.64 R6, c[0x0][0x398] ;  /* 0x0000e600ff067b82 */ /* 0x000e220000000a00 */
[----:B------:R-:W1:Y:S07]  /*1510*/  LDCU UR4, c[0x0][0x3ac] ;  /* 0x00007580ff0477ac */ /* 0x000e6e0008000800 */
[----:B------:R-:W2:Y:S01]  /*1520*/  LDC.64 R8, c[0x0][0x390] ;  /* 0x0000e400ff087b82 */ /* 0x000ea20000000a00 */
[----:B0-----:R-:W-:-:S06]  /*1530*/  IMAD.WIDE R6, R3, 0x4, R6 ;  /* 0x0000000403067825 */ /* 0x001fcc00078e0206 */
[----:B------:R-:W3:Y:S01]  /*1540*/  LDG.E R7, desc[UR8][R6.64] ;  /* 0x0000000806077981 */ /* 0x000ee2000c1e1900 */
[----:B-1----:R-:W-:Y:S01]  /*1550*/  ISETP.NE.AND P0, PT, RZ, UR4, PT ;  /* 0x00000004ff007c0c */ /* 0x002fe2000bf05270 */
[----:B------:R-:W-:-:S04]  /*1560*/  IMAD R3, R4, UR10, R3 ;  /* 0x0000000a04037c24 */ /* 0x000fc8000f8e0203 */
[----:B--2---:R-:W-:-:S04]  /*1570*/  IMAD.WIDE R2, R3, 0x4, R8 ;  /* 0x0000000403027825 */ /* 0x004fc800078e0208 */
[----:B---3--:R-:W-:-:S05]  /*1580*/  FADD R5, R7, R10 ;  /* 0x0000000a07057221 */ /* 0x008fca0000000000 */
[----:B------:R0:W-:Y:S01]  /*1590*/  STG.E desc[UR8][R2.64], R5 ;  /* 0x0000000502007986 */ /* 0x0001e2000c101908 */
[----:B------:R-:W-:Y:S05]  /*15a0*/  @!P0 EXIT ;  /* 0x000000000000894d */ /* 0x000fea0003800000 */
[----:B0-----:R-:W-:-:S05]  /*15b0*/  FMNMX R5, RZ, R5, !PT ;  /* 0x00000005ff057209 */ /* 0x001fca0007800000 */
[----:B------:R-:W-:Y:S01]  /*15c0*/  STG.E desc[UR8][R2.64], R5 ;  /* 0x0000000502007986 */ /* 0x000fe2000c101908 */
[----:B------:R-:W-:Y:S05]  /*15d0*/  EXIT ;  /* 0x000000000000794d */ /* 0x000fea0003800000 */
.L_x_18:
        /* <DEDUP_REMOVED lines=10> */
.L_x_83:


//--------------------- .text._Z12gemmNT_T_kerILi32ELi128ELi2ELi8EEvPKfS1_PfS1_iiii --------------------------
	.section	.text._Z12gemmNT_T_kerILi32ELi128ELi2ELi8EEvPKfS1_PfS1_iiii,"ax",@progbits
	.align	128
        .global         _Z12gemmNT_T_kerILi32ELi128ELi2ELi8EEvPKfS1_PfS1_iiii
        .type           _Z12gemmNT_T_kerILi32ELi128ELi2ELi8EEvPKfS1_PfS1_iiii,@function
        .size           _Z12gemmNT_T_kerILi32ELi128ELi2ELi8EEvPKfS1_PfS1_iiii,(.L_x_84 - _Z12gemmNT_T_kerILi32ELi128ELi2ELi8EEvPKfS1_PfS1_iiii)
        .other          _Z12gemmNT_T_kerILi32ELi128ELi2ELi8EEvPKfS1_PfS1_iiii,@"STO_CUDA_ENTRY STV_DEFAULT"
_Z12gemmNT_T_kerILi32ELi128ELi2ELi8EEvPKfS1_PfS1_iiii:
.text._Z12gemmNT_T_kerILi32ELi128ELi2ELi8EEvPKfS1_PfS1_iiii:
[----:B------:R-:W0:Y:S01]  /*0000*/  LDC R1, c[0x0][0x37c] ;  /* 0x0000df00ff017b82 */ /* 0x000e220000000800 */
[----:B------:R-:W1:Y:S07]  /*0010*/  S2R R0, SR_TID.Y ;  /* 0x0000000000007919 */ /* 0x000e6e0000002200 */
[----:B------:R-:W2:Y:S01]  /*0020*/  S2UR UR5, SR_CTAID.Y ;  /* 0x00000000000579c3 */ /* 0x000ea20000002600 */
[----:B------:R-:W3:Y:S01]  /*0030*/  LDCU UR6, c[0x0][0x3a8] ;  /* 0x00007500ff0677ac */ /* 0x000ee20008000800 */
[----:B0-----:R-:W-:Y:S01]  /*0040*/  IADD3 R1, PT, PT, R1, -0x40, RZ ;  /* 0xffffffc001017810 */ /* 0x001fe20007ffe0ff */
[----:B------:R-:W0:Y:S01]  /*0050*/  S2R R2, SR_TID.X ;  /* 0x0000000000027919 */ /* 0x000e220000002100 */
[----:B------:R-:W4:Y:S02]  /*0060*/  LDCU.64 UR10, c[0x0][0x358] ;  /* 0x00006b00ff0a77ac */ /* 0x000f240008000a00 */
[----:B------:R-:W-:Y:S01]  /*0070*/  MOV R20, R1 ;  /* 0x0000000100147202 */ /* 0x000fe20000000f00 */
[----:B------:R-:W4:Y:S01]  /*0080*/  S2R R21, SR_CTAID.X ;  /* 0x0000000000157919 */ /* 0x000f220000002500 */
[----:B------:R0:W-:Y:S04]  /*0090*/  STL.128 [R1], RZ ;  /* 0x000000ff01007387 */ /* 0x0001e80000100c00 */
[----:B------:R0:W-:Y:S04]  /*00a0*/  STL.128 [R1+0x10], RZ ;  /* 0x000010ff01007387 */ /* 0x0001e80000100c00 */
[----:B------:R0:W-:Y:S01]  /*00b0*/  STL.128 [R1+0x20], RZ ;  /* 0x000020ff01007387 */ /* 0x0001e20000100c00 */
[----:B---3--:R-:W-:-:S02]  /*00c0*/  UISETP.GE.AND UP0, UPT, UR6, 0x20, UPT ;  /* 0x000000200600788c */ /* 0x008fc4000bf06270 */
[----:B------:R-:W-:Y:S01]  /*00d0*/  USHF.R.S32.HI UR4, URZ, 0x1f, UR6 ;  /* 0x0000001fff047899 */ /* 0x000fe20008011406 */
[----:B------:R3:W-:Y:S01]  /*00e0*/  STL.128 [R1+0x30], RZ ;  /* 0x000030ff01007387 */ /* 0x0007e20000100c00 */
[----:B--2---:R-:W-:Y:S02]  /*00f0*/  USHF.L.U32 UR5, UR5, 0x7, URZ ;  /* 0x0000000705057899 */ /* 0x004fe400080006ff */
[----:B------:R-:W-:-:S04]  /*0100*/  ULEA.HI UR4, UR4, UR6, URZ, 0x5 ;  /* 0x0000000604047291 */ /* 0x000fc8000f8f28ff */
[----:B------:R-:W-:Y:S01]  /*0110*/  ULOP3.LUT UR6, UR4, 0xffffffe0, URZ, 0xc0, !UPT ;  /* 0xffffffe004067892 */ /* 0x000fe2000f8ec0ff */
[----:B-1----:R-:W-:Y:S02]  /*0120*/  SHF.L.U32 R0, R0, 0x3, RZ ;  /* 0x0000000300007819 */ /* 0x002fe400000006ff */
[----:B0-----:R-:W-:Y:S02]  /*0130*/  SHF.L.U32 R2, R2, 0x1, RZ ;  /* 0x0000000102027819 */ /* 0x001fe400000006ff */
[----:B------:R-:W-:Y:S01]  /*0140*/  IADD3 R3, PT, PT, R0, UR5, RZ ;  /* 0x0000000500037c10 */ /* 0x000fe2000fffe0ff */
[----:B---3--:R-:W-:Y:S06]  /*0150*/  BRA.U !UP0, `(.L_x_19) ;  /* 0x0000000d08d07547 */ /* 0x008fec000b800000 */
[----:B------:R-:W-:Y:S02]  /*0160*/  CS2R R6, SRZ ;  /* 0x0000000000067805 */ /* 0x000fe4000001ff00 */
[----:B------:R-:W-:Y:S02]  /*0170*/  CS2R R10, SRZ ;  /* 0x00000000000a7805 */ /* 0x000fe4000001ff00 */
[----:B------:R-:W-:Y:S02]  /*0180*/  CS2R R4, SRZ ;  /* 0x0000000000047805 */ /* 0x000fe4000001ff00 */
[----:B------:R-:W-:Y:S02]  /*0190*/  CS2R R8, SRZ ;  /* 0x0000000000087805 */ /* 0x000fe4000001ff00 */
[----:B------:R-:W-:Y:S02]  /*01a0*/  CS2R R14, SRZ ;  /* 0x00000000000e7805 */ /* 0x000fe4000001ff00 */
[----:B------:R-:W-:-:S02]  /*01b0*/  CS2R R18, SRZ ;  /* 0x0000000000127805 */ /* 0x000fc4000001ff00 */
[----:B------:R-:W-:Y:S02]  /*01c0*/  CS2R R12, SRZ ;  /* 0x00000000000c7805 */ /* 0x000fe4000001ff00 */
[----:B------:R-:W-:Y:S01]  /*01d0*/  CS2R R16, SRZ ;  /* 0x0000000000107805 */ /* 0x000fe2000001ff00 */
[----:B------:R-:W-:-:S06]  /*01e0*/  UMOV UR4, URZ ;  /* 0x000000ff00047c82 */ /* 0x000fcc0008000000 */
.L_x_29:
[----:B------:R-:W0:Y:S01]  /*01f0*/  S2R R26, SR_TID.X ;  /* 0x00000000001a7919 */ /* 0x000e220000002100 */
[----:B------:R-:W1:Y:S01]  /*0200*/  LDCU UR9, c[0x0][0x3a4] ;  /* 0x00007480ff0977ac */ /* 0x000e620008000800 */
[----:B------:R-:W-:Y:S01]  /*0210*/  BSSY.RECONVERGENT B0, `(.L_x_20) ;  /* 0x000001c000007945 */ /* 0x000fe20003800200 */
[----:B------:R-:W0:Y:S01]  /*0220*/  S2R R23, SR_TID.Y ;  /* 0x0000000000177919 */ /* 0x000e220000002200 */
[----:B------:R-:W2:Y:S01]  /*0230*/  LDCU UR7, c[0x0][0x3a8] ;  /* 0x00007500ff0777ac */ /* 0x000ea20008000800 */
[----:B0-----:R-:W-:Y:S01]  /*0240*/  LEA R26, R23, R26, 0x4 ;  /* 0x0000001a171a7211 */ /* 0x001fe200078e20ff */
[----:B------:R-:W-:Y:S03]  /*0250*/  BAR.SYNC.DEFER_BLOCKING 0x0 ;  /* 0x0000000000007b1d */ /* 0x000fe60000010000 */
[C---:B------:R-:W-:Y:S02]  /*0260*/  ISETP.GT.U32.AND P0, PT, R26.reuse, 0x3ff, PT ;  /* 0x000003ff1a00780c */ /* 0x040fe40003f04070 */
[----:B------:R-:W-:-:S11]  /*0270*/  ISETP.GT.U32.AND P1, PT, R26, 0xfff, PT ;  /* 0x00000fff1a00780c */ /* 0x000fd60003f24070 */
[----:B-12---:R-:W-:Y:S05]  /*0280*/  @P0 BRA `(.L_x_21) ;  /* 0x0000000000500947 */ /* 0x006fea0003800000 */
[----:B------:R-:W0:Y:S01]  /*0290*/  S2R R22, SR_CgaCtaId ;  /* 0x0000000000167919 */ /* 0x000e220000008800 */
[----:B------:R-:W-:Y:S02]  /*02a0*/  MOV R25, 0x400 ;  /* 0x0000040000197802 */ /* 0x000fe40000000f00 */
[----:B------:R-:W-:Y:S02]  /*02b0*/  MOV R24, R26 ;  /* 0x0000001a00187202 */ /* 0x000fe40000000f00 */
[----:B0-----:R-:W-:-:S07]  /*02c0*/  LEA R25, R22, R25, 0x18 ;  /* 0x0000001916197211 */ /* 0x001fce00078ec0ff */
.L_x_22:
[----:B0-----:R-:W0:Y:S01]  /*02d0*/  LDC.64 R22, c[0x0][0x380] ;  /* 0x0000e000ff167b82 */ /* 0x001e220000000a00 */
[----:B------:R-:W-:Y:S02]  /*02e0*/  LOP3.LUT R27, R24, 0x1f, RZ, 0xc0, !PT ;  /* 0x0000001f181b7812 */ /* 0x000fe400078ec0ff */
[----:B------:R-:W-:Y:S02]  /*02f0*/  SHF.R.U32.HI R28, RZ, 0x5, R24 ;  /* 0x00000005ff1c7819 */ /* 0x000fe40000011618 */
[----:B------:R-:W-:Y:S02]  /*0300*/  IADD3 R30, PT, PT, R27, UR4, RZ ;  /* 0x000000041b1e7c10 */ /* 0x000fe4000fffe0ff */
[----:B----4-:R-:W-:-:S05]  /*0310*/  LEA R27, R21, R28, 0x5 ;  /* 0x0000001c151b7211 */ /* 0x010fca00078e28ff */
[----:B------:R-:W-:-:S04]  /*0320*/  IMAD R27, R27, UR7, R30 ;  /* 0x000000071b1b7c24 */ /* 0x000fc8000f8e021e */
[----:B0-----:R-:W-:-:S06]  /*0330*/  IMAD.WIDE R22, R27, 0x4, R22 ;  /* 0x000000041b167825 */ /* 0x001fcc00078e0216 */
[----:B------:R-:W2:Y:S01]  /*0340*/  LDG.E R22, desc[UR10][R22.64] ;  /* 0x0000000a16167981 */ /* 0x000ea2000c1e1900 */
[----:B------:R-:W-:Y:S01]  /*0350*/  SHF.L.U32 R27, R24, 0x2, RZ ;  /* 0x00000002181b7819 */ /* 0x000fe200000006ff */
[----:B------:R-:W-:Y:S01]  /*0360*/  IMAD R28, R28, 0x84, R25 ;  /* 0x000000841c1c7824 */ /* 0x000fe200078e0219 */
[C---:B------:R-:W-:Y:S02]  /*0370*/  ISETP.GE.U32.AND P0, PT, R24.reuse, 0x300, PT ;  /* 0x000003001800780c */ /* 0x040fe40003f06070 */
[----:B------:R-:W-:Y:S02]  /*0380*/  LOP3.LUT R27, R27, 0x7c, RZ, 0xc0, !PT ;  /* 0x0000007c1b1b7812 */ /* 0x000fe400078ec0ff */
[----:B------:R-:W-:Y:S02]  /*0390*/  IADD3 R24, PT, PT, R24, 0x100, RZ ;  /* 0x0000010018187810 */ /* 0x000fe40007ffe0ff */
[----:B------:R-:W-:-:S05]  /*03a0*/  IADD3 R27, PT, PT, R28, R27, RZ ;  /* 0x0000001b1c1b7210 */ /* 0x000fca0007ffe0ff */
[----:B--2---:R0:W-:Y:S02]  /*03b0*/  STS [R27], R22 ;  /* 0x000000161b007388 */ /* 0x0041e40000000800 */
[----:B------:R-:W-:Y:S05]  /*03c0*/  @!P0 BRA `(.L_x_22) ;  /* 0xfffffffc00c08947 */ /* 0x000fea000383ffff */
.L_x_21:
[----:B----4-:R-:W-:Y:S05]  /*03d0*/  BSYNC.RECONVERGENT B0 ;  /* 0x0000000000007941 */ /* 0x010fea0003800200 */
.L_x_20:
[----:B------:R-:W-:Y:S04]  /*03e0*/  BSSY.RECONVERGENT B0, `(.L_x_23) ;  /* 0x0000087000007945 */ /* 0x000fe80003800200 */
[----:B------:R-:W-:Y:S05]  /*03f0*/  @P1 BRA `(.L_x_24) ;  /* 0x0000000800141947 */ /* 0x000fea0003800000 */
[----:B------:R-:W-:Y:S01]  /*0400*/  VIMNMX.U32 R25, PT, PT, R26, 0xf00, !PT ;  /* 0x00000f001a197848 */ /* 0x000fe20007fe0000 */
[----:B------:R-:W-:Y:S01]  /*0410*/  BSSY.RECONVERGENT B1, `(.L_x_25) ;  /* 0x0000046000017945 */ /* 0x000fe20003800200 */
[----:B------:R-:W-:Y:S02]  /*0420*/  MOV R24, R26 ;  /* 0x0000001a00187202 */ /* 0x000fe40000000f00 */
[----:B------:R-:W-:-:S04]  /*0430*/  IADD3 R25, PT, PT, R25, 0xff, -R26 ;  /* 0x000000ff19197810 */ /* 0x000fc80007ffe81a */
[----:B------:R-:W-:-:S04]  /*0440*/  LOP3.LUT R31, R25, 0x300, RZ, 0xc0, !PT ;  /* 0x00000300191f7812 */ /* 0x000fc800078ec0ff */
[----:B------:R-:W-:-:S13]  /*0450*/  ISETP.NE.AND P0, PT, R31, 0x300, PT ;  /* 0x000003001f00780c */ /* 0x000fda0003f05270 */
[----:B------:R-:W-:Y:S05]  /*0460*/  @!P0 BRA `(.L_x_26) ;  /* 0x0000000400008947 */ /* 0x000fea0003800000 */
[----:B------:R-:W1:Y:S01]  /*0470*/  LDC R29, c[0x0][0x3a4] ;  /* 0x0000e900ff1d7b82 */ /* 0x000e620000000800 */
[----:B------:R-:W-:Y:S01]  /*0480*/  LEA.HI R28, R26, UR5, RZ, 0x1b ;  /* 0x000000051a1c7c11 */ /* 0x000fe2000f8fd8ff */
[----:B------:R-:W-:-:S03]  /*0490*/  HFMA2 R30, -RZ, RZ, 0, 0 ;  /* 0x00000000ff1e7431 */ /* 0x000fc600000001ff */
[----:B-1----:R-:W-:-:S13]  /*04a0*/  ISETP.GE.AND P0, PT, R28, R29, PT ;  /* 0x0000001d1c00720c */ /* 0x002fda0003f06270 */
[----:B0-----:R-:W0:Y:S01]  /*04b0*/  @!P0 LDC R27, c[0x0][0x3a8] ;  /* 0x0000ea00ff1b8b82 */ /* 0x001e220000000800 */
[----:B------:R-:W-:-:S04]  /*04c0*/  @!P0 LOP3.LUT R24, R26, 0x1f, RZ, 0xc0, !PT ;  /* 0x0000001f1a188812 */ /* 0x000fc800078ec0ff */
[----:B------:R-:W-:-:S03]  /*04d0*/  @!P0 IADD3 R24, PT, PT, R24, UR4, RZ ;  /* 0x0000000418188c10 */ /* 0x000fc6000fffe0ff */
[----:B------:R-:W1:Y:S02]  /*04e0*/  @!P0 LDC.64 R22, c[0x0][0x388] ;  /* 0x0000e200ff168b82 */ /* 0x000e640000000a00 */
[----:B0-----:R-:W-:-:S04]  /*04f0*/  @!P0 IMAD R27, R28, R27, R24 ;  /* 0x0000001b1c1b8224 */ /* 0x001fc800078e0218 */
[----:B-1----:R-:W-:-:S05]  /*0500*/  @!P0 IMAD.WIDE.U32 R22, R27, 0x4, R22 ;  /* 0x000000041b168825 */ /* 0x002fca00078e0016 */
[----:B------:R-:W2:Y:S01]  /*0510*/  @!P0 LDG.E R30, desc[UR10][R22.64] ;  /* 0x0000000a161e8981 */ /* 0x000ea2000c1e1900 */
[----:B------:R-:W-:Y:S02]  /*0520*/  MOV R28, 0x400 ;  /* 0x00000400001c7802 */ /* 0x000fe40000000f00 */
[----:B------:R-:W-:Y:S01]  /*0530*/  SHF.R.U32.HI R27, RZ, 0x5, R26 ;  /* 0x00000005ff1b7819 */ /* 0x000fe2000001161a */
[----:B------:R-:W0:Y:S01]  /*0540*/  S2R R33, SR_CgaCtaId ;  /* 0x0000000000217919 */ /* 0x000e220000008800 */
[----:B------:R-:W-:Y:S02]  /*0550*/  IADD3 R28, PT, PT, R28, 0x1080, RZ ;  /* 0x000010801c1c7810 */ /* 0x000fe40007ffe0ff */
[----:B------:R-:W-:Y:S02]  /*0560*/  SHF.L.U32 R32, R26, 0x2, RZ ;  /* 0x000000021a207819 */ /* 0x000fe400000006ff */
[----:B------:R-:W-:Y:S02]  /*0570*/  LOP3.LUT P0, RZ, R25, 0x300, RZ, 0xc0, !PT ;  /* 0x0000030019ff7812 */ /* 0x000fe4000780c0ff */
[----:B0-----:R-:W-:-:S05]  /*0580*/  LEA R28, R33, R28, 0x18 ;  /* 0x0000001c211c7211 */ /* 0x001fca00078ec0ff */
[----:B------:R-:W-:Y:S01]  /*0590*/  IMAD R24, R27, 0x84, R28 ;  /* 0x000000841b187824 */ /* 0x000fe200078e021c */
[----:B------:R-:W-:-:S04]  /*05a0*/  LOP3.LUT R27, R32, 0x7c, RZ, 0xc0, !PT ;  /* 0x0000007c201b7812 */ /* 0x000fc800078ec0ff */
[----:B------:R-:W-:Y:S02]  /*05b0*/  IADD3 R33, PT, PT, R24, R27, RZ ;  /* 0x0000001b18217210 */ /* 0x000fe40007ffe0ff */
[----:B------:R-:W-:-:S03]  /*05c0*/  IADD3 R24, PT, PT, R26, 0x100, RZ ;  /* 0x000001001a187810 */ /* 0x000fc60007ffe0ff */
[----:B--2---:R1:W-:Y:S01]  /*05d0*/  STS [R33], R30 ;  /* 0x0000001e21007388 */ /* 0x0043e20000000800 */
[----:B------:R-:W-:Y:S05]  /*05e0*/  @!P0 BRA `(.L_x_26) ;  /* 0x0000000000a08947 */ /* 0x000fea0003800000 */
[C---:B------:R-:W-:Y:S02]  /*05f0*/  IADD3 R22, PT, PT, R26.reuse, 0x100, RZ ;  /* 0x000001001a167810 */ /* 0x040fe40007ffe0ff */
[----:B-1----:R-:W-:Y:S02]  /*0600*/  LOP3.LUT R30, R26, 0x1f, RZ, 0xc0, !PT ;  /* 0x0000001f1a1e7812 */ /* 0x002fe400078ec0ff */
[----:B------:R-:W-:-:S04]  /*0610*/  LEA.HI R34, R22, UR5, RZ, 0x1b ;  /* 0x0000000516227c11 */ /* 0x000fc8000f8fd8ff */
[----:B------:R-:W-:-:S13]  /*0620*/  ISETP.GE.AND P0, PT, R34, R29, PT ;  /* 0x0000001d2200720c */ /* 0x000fda0003f06270 */
[----:B------:R-:W0:Y:S01]  /*0630*/  @!P0 LDC R32, c[0x0][0x3a8] ;  /* 0x0000ea00ff208b82 */ /* 0x000e220000000800 */
[----:B------:R-:W-:-:S07]  /*0640*/  @!P0 IADD3 R33, PT, PT, R30, UR4, RZ ;  /* 0x000000041e218c10 */ /* 0x000fce000fffe0ff */
[----:B------:R-:W1:Y:S01]  /*0650*/  @!P0 LDC.64 R22, c[0x0][0x388] ;  /* 0x0000e200ff168b82 */ /* 0x000e620000000a00 */
[----:B0-----:R-:W-:Y:S01]  /*0660*/  @!P0 IMAD R33, R34, R32, R33 ;  /* 0x0000002022218224 */ /* 0x001fe200078e0221 */
[----:B------:R-:W-:-:S03]  /*0670*/  MOV R32, RZ ;  /* 0x000000ff00207202 */ /* 0x000fc60000000f00 */
[----:B-1----:R-:W-:-:S05]  /*0680*/  @!P0 IMAD.WIDE.U32 R22, R33, 0x4, R22 ;  /* 0x0000000421168825 */ /* 0x002fca00078e0016 */
[----:B------:R-:W2:Y:S01]  /*0690*/  @!P0 LDG.E R32, desc[UR10][R22.64] ;  /* 0x0000000a16208981 */ /* 0x000ea2000c1e1900 */
[----:B------:R-:W-:Y:S02]  /*06a0*/  SHF.R.U32.HI R33, RZ, 0x5, R24 ;  /* 0x00000005ff217819 */ /* 0x000fe40000011618 */
[----:B------:R-:W-:Y:S02]  /*06b0*/  ISETP.NE.AND P0, PT, R31, 0x100, PT ;  /* 0x000001001f00780c */ /* 0x000fe40003f05270 */
[----:B------:R-:W-:Y:S01]  /*06c0*/  IADD3 R31, PT, PT, R26, 0x200, RZ ;  /* 0x000002001a1f7810 */ /* 0x000fe20007ffe0ff */
[----:B------:R-:W-:-:S05]  /*06d0*/  IMAD R24, R33, 0x84, R28 ;  /* 0x0000008421187824 */ /* 0x000fca00078e021c */
[----:B------:R-:W-:Y:S02]  /*06e0*/  IADD3 R33, PT, PT, R27, R24, RZ ;  /* 0x000000181b217210 */ /* 0x000fe40007ffe0ff */
[----:B------:R-:W-:-:S03]  /*06f0*/  MOV R24, R31 ;  /* 0x0000001f00187202 */ /* 0x000fc60000000f00 */
[----:B--2---:R2:W-:Y:S01]  /*0700*/  STS [R33], R32 ;  /* 0x0000002021007388 */ /* 0x0045e20000000800 */
[----:B------:R-:W-:Y:S05]  /*0710*/  @!P0 BRA `(.L_x_26) ;  /* 0x0000000000548947 */ /* 0x000fea0003800000 */
[----:B------:R-:W-:-:S04]  /*0720*/  IADD3 R22, PT, PT, R26, 0x200, RZ ;  /* 0x000002001a167810 */ /* 0x000fc80007ffe0ff */
[----:B--2---:R-:W-:-:S04]  /*0730*/  LEA.HI R32, R22, UR5, RZ, 0x1b ;  /* 0x0000000516207c11 */ /* 0x004fc8000f8fd8ff */
[----:B------:R-:W-:-:S13]  /*0740*/  ISETP.GE.AND P0, PT, R32, R29, PT ;  /* 0x0000001d2000720c */ /* 0x000fda0003f06270 */
[----:B------:R-:W-:Y:S02]  /*0750*/  @P0 SHF.R.U32.HI R23, RZ, 0x5, R24 ;  /* 0x00000005ff170819 */ /* 0x000fe40000011618 */
[----:B------:R-:W-:-:S03]  /*0760*/  @P0 IADD3 R22, PT, PT, R26, 0x300, RZ ;  /* 0x000003001a160810 */ /* 0x000fc60007ffe0ff */
[----:B------:R-:W-:Y:S01]  /*0770*/  @P0 IMAD R23, R23, 0x84, R28 ;  /* 0x0000008417170824 */ /* 0x000fe200078e021c */
[----:B------:R-:W-:-:S04]  /*0780*/  @P0 MOV R24, R22 ;  /* 0x0000001600180202 */ /* 0x000fc80000000f00 */
[----:B------:R-:W-:-:S05]  /*0790*/  @P0 LEA R23, R30, R23, 0x2 ;  /* 0x000000171e170211 */ /* 0x000fca00078e10ff */
[----:B------:R3:W-:Y:S01]  /*07a0*/  @P0 STS [R23], RZ ;  /* 0x000000ff17000388 */ /* 0x0007e20000000800 */
[----:B------:R-:W-:Y:S05]  /*07b0*/  @P0 BRA `(.L_x_26) ;  /* 0x00000000002c0947 */ /* 0x000fea0003800000 */
[----:B---3--:R-:W0:Y:S01]  /*07c0*/  LDC.64 R22, c[0x0][0x388] ;  /* 0x0000e200ff167b82 */ /* 0x008e220000000a00 */
[----:B------:R-:W1:Y:S01]  /*07d0*/  LDCU UR7, c[0x0][0x3a8] ;  /* 0x00007500ff0777ac */ /* 0x000e620008000800 */
[----:B------:R-:W-:-:S05]  /*07e0*/  IADD3 R29, PT, PT, R30, UR4, RZ ;  /* 0x000000041e1d7c10 */ /* 0x000fca000fffe0ff */
[----:B-1----:R-:W-:-:S04]  /*07f0*/  IMAD R29, R32, UR7, R29 ;  /* 0x00000007201d7c24 */ /* 0x002fc8000f8e021d */
[----:B0-----:R-:W-:-:S06]  /*0800*/  IMAD.WIDE.U32 R22, R29, 0x4, R22 ;  /* 0x000000041d167825 */ /* 0x001fcc00078e0016 */
[----:B------:R-:W2:Y:S01]  /*0810*/  LDG.E R22, desc[UR10][R22.64] ;  /* 0x0000000a16167981 */ /* 0x000ea2000c1e1900 */
[----:B------:R-:W-:Y:S02]  /*0820*/  SHF.R.U32.HI R31, RZ, 0x5, R31 ;  /* 0x00000005ff1f7819 */ /* 0x000fe4000001161f */
[----:B------:R-:W-:-:S03]  /*0830*/  IADD3 R24, PT, PT, R26, 0x300, RZ ;  /* 0x000003001a187810 */ /* 0x000fc60007ffe0ff */
[----:B------:R-:W-:-:S05]  /*0840*/  IMAD R28, R31, 0x84, R28 ;  /* 0x000000841f1c7824 */ /* 0x000fca00078e021c */
[----:B------:R-:W-:-:S05]  /*0850*/  IADD3 R27, PT, PT, R27, R28, RZ ;  /* 0x0000001c1b1b7210 */ /* 0x000fca0007ffe0ff */
[----:B--2---:R4:W-:Y:S02]  /*0860*/  STS [R27], R22 ;  /* 0x000000161b007388 */ /* 0x0049e40000000800 */
.L_x_26:
[----:B------:R-:W-:Y:S05]  /*0870*/  BSYNC.RECONVERGENT B1 ;  /* 0x0000000000017941 */ /* 0x000fea0003800200 */
.L_x_25:
[----:B------:R-:W-:-:S13]  /*0880*/  ISETP.GE.U32.AND P0, PT, R25, 0x300, PT ;  /* 0x000003001900780c */ /* 0x000fda0003f06070 */
[----:B------:R-:W-:Y:S05]  /*0890*/  @!P0 BRA `(.L_x_24) ;  /* 0x0000000000ec8947 */ /* 0x000fea0003800000 */
[----:B------:R-:W5:Y:S01]  /*08a0*/  S2UR UR8, SR_CgaCtaId ;  /* 0x00000000000879c3 */ /* 0x000f620000008800 */
[----:B------:R-:W-:Y:S01]  /*08b0*/  UMOV UR7, 0x400 ;  /* 0x0000040000077882 */ /* 0x000fe20000000000 */
[C---:B0---4-:R-:W-:Y:S01]  /*08c0*/  SHF.L.U32 R22, R24.reuse, 0x2, RZ ;  /* 0x0000000218167819 */ /* 0x051fe200000006ff */
[----:B------:R-:W-:Y:S01]  /*08d0*/  UIADD3 UR7, UPT, UPT, UR7, 0x1080, URZ ;  /* 0x0000108007077890 */ /* 0x000fe2000fffe0ff */
[----:B---3--:R-:W-:Y:S02]  /*08e0*/  LOP3.LUT R23, R24, 0x1f, RZ, 0xc0, !PT ;  /* 0x0000001f18177812 */ /* 0x008fe400078ec0ff */
[----:B------:R-:W-:Y:S02]  /*08f0*/  LOP3.LUT R22, R22, 0x7c, RZ, 0xc0, !PT ;  /* 0x0000007c16167812 */ /* 0x000fe400078ec0ff */
[----:B------:R-:W-:Y:S01]  /*0900*/  IADD3 R23, PT, PT, R23, UR4, RZ ;  /* 0x0000000417177c10 */ /* 0x000fe2000fffe0ff */
[----:B-----5:R-:W-:-:S06]  /*0910*/  ULEA UR7, UR8, UR7, 0x18 ;  /* 0x0000000708077291 */ /* 0x020fcc000f8ec0ff */
[----:B------:R-:W-:-:S07]  /*0920*/  IADD3 R22, PT, PT, R22, UR7, RZ ;  /* 0x0000000716167c10 */ /* 0x000fce000fffe0ff */
.L_x_27:
[----:B0-----:R-:W-:Y:S02]  /*0930*/  SHF.R.U32.HI R25, RZ, 0x5, R24 ;  /* 0x00000005ff197819 */ /* 0x001fe40000011618 */
[----:B------:R-:W-:Y:S02]  /*0940*/  IADD3 R35, PT, PT, R24, 0x100, RZ ;  /* 0x0000010018237810 */ /* 0x000fe40007ffe0ff */
[----:B------:R-:W-:Y:S02]  /*0950*/  IADD3 R28, PT, PT, R25, UR5, RZ ;  /* 0x00000005191c7c10 */ /* 0x000fe4000fffe0ff */
[----:B------:R-:W-:Y:S02]  /*0960*/  SHF.R.U32.HI R35, RZ, 0x5, R35 ;  /* 0x00000005ff237819 */ /* 0x000fe40000011623 */
[----:B------:R-:W-:Y:S02]  /*0970*/  ISETP.GE.AND P0, PT, R28, UR9, PT ;  /* 0x000000091c007c0c */ /* 0x000fe4000bf06270 */
[----:B-1----:R-:W-:-:S02]  /*0980*/  IADD3 R30, PT, PT, R35, UR5, RZ ;  /* 0x00000005231e7c10 */ /* 0x002fc4000fffe0ff */
[----:B--2---:R-:W-:Y:S02]  /*0990*/  IADD3 R33, PT, PT, R24, 0x200, RZ ;  /* 0x0000020018217810 */ /* 0x004fe40007ffe0ff */
[----:B------:R-:W-:Y:S02]  /*09a0*/  ISETP.GE.AND P1, PT, R30, UR9, PT ;  /* 0x000000091e007c0c */ /* 0x000fe4000bf26270 */
[----:B------:R-:W-:-:S04]  /*09b0*/  SHF.R.U32.HI R33, RZ, 0x5, R33 ;  /* 0x00000005ff217819 */ /* 0x000fc80000011621 */
[----:B------:R-:W-:Y:S01]  /*09c0*/  IADD3 R32, PT, PT, R33, UR5, RZ ;  /* 0x0000000521207c10 */ /* 0x000fe2000fffe0ff */
[----:B------:R-:W0:Y:S03]  /*09d0*/  @!P0 LDC R29, c[0x0][0x3a8] ;  /* 0x0000ea00ff1d8b82 */ /* 0x000e260000000800 */
[----:B------:R-:W-:-:S05]  /*09e0*/  ISETP.GE.AND P2, PT, R32, UR9, PT ;  /* 0x0000000920007c0c */ /* 0x000fca000bf46270 */
[----:B------:R-:W1:Y:S08]  /*09f0*/  @!P0 LDC.64 R26, c[0x0][0x388] ;  /* 0x0000e200ff1a8b82 */ /* 0x000e700000000a00 */
[----:B------:R-:W2:Y:S01]  /*0a00*/  @!P1 LDC R31, c[0x0][0x3a8] ;  /* 0x0000ea00ff1f9b82 */ /* 0x000ea20000000800 */
[----:B0-----:R-:W-:-:S07]  /*0a10*/  @!P0 IMAD R29, R28, R29, R23 ;  /* 0x0000001d1c1d8224 */ /* 0x001fce00078e0217 */
[----:B------:R-:W0:Y:S01]  /*0a20*/  @!P2 LDC R34, c[0x0][0x3a8] ;  /* 0x0000ea00ff22ab82 */ /* 0x000e220000000800 */
[----:B-1----:R-:W-:-:S07]  /*0a30*/  @!P0 IMAD.WIDE.U32 R26, R29, 0x4, R26 ;  /* 0x000000041d1a8825 */ /* 0x002fce00078e001a */
[----:B------:R-:W1:Y:S01]  /*0a40*/  @!P1 LDC.64 R28, c[0x0][0x388] ;  /* 0x0000e200ff1c9b82 */ /* 0x000e620000000a00 */
[----:B------:R-:W-:Y:S01]  /*0a50*/  IADD3 R37, PT, PT, R24, 0x300, RZ ;  /* 0x0000030018257810 */ /* 0x000fe20007ffe0ff */
[----:B------:R3:W4:Y:S01]  /*0a60*/  @!P0 LDG.E R36, desc[UR10][R26.64] ;  /* 0x0000000a1a248981 */ /* 0x000722000c1e1900 */
[----:B--2---:R-:W-:Y:S02]  /*0a70*/  @!P1 IMAD R31, R30, R31, R23 ;  /* 0x0000001f1e1f9224 */ /* 0x004fe400078e0217 */
[----:B------:R-:W-:Y:S01]  /*0a80*/  SHF.R.U32.HI R37, RZ, 0x5, R37 ;  /* 0x00000005ff257819 */ /* 0x000fe20000011625 */
[----:B0-----:R-:W-:Y:S02]  /*0a90*/  @!P2 IMAD R34, R32, R34, R23 ;  /* 0x000000222022a224 */ /* 0x001fe400078e0217 */
[----:B-1----:R-:W-:Y:S02]  /*0aa0*/  @!P1 IMAD.WIDE.U32 R28, R31, 0x4, R28 ;  /* 0x000000041f1c9825 */ /* 0x002fe400078e001c */
[----:B------:R-:W0:Y:S01]  /*0ab0*/  @!P2 LDC.64 R30, c[0x0][0x388] ;  /* 0x0000e200ff1eab82 */ /* 0x000e220000000a00 */
[----:B------:R-:W-:-:S03]  /*0ac0*/  IADD3 R32, PT, PT, R37, UR5, RZ ;  /* 0x0000000525207c10 */ /* 0x000fc6000fffe0ff */
[----:B------:R-:W2:Y:S01]  /*0ad0*/  @!P1 LDG.E R28, desc[UR10][R28.64] ;  /* 0x0000000a1c1c9981 */ /* 0x000ea2000c1e1900 */
[----:B------:R-:W-:-:S13]  /*0ae0*/  ISETP.GE.AND P3, PT, R32, UR9, PT ;  /* 0x0000000920007c0c */ /* 0x000fda000bf66270 */
[----:B---3--:R-:W1:Y:S01]  /*0af0*/  @!P3 LDC.64 R26, c[0x0][0x388] ;  /* 0x0000e200ff1abb82 */ /* 0x008e620000000a00 */
[----:B0-----:R-:W-:-:S07]  /*0b00*/  @!P2 IMAD.WIDE.U32 R30, R34, 0x4, R30 ;  /* 0x00000004221ea825 */ /* 0x001fce00078e001e */
[----:B------:R-:W0:Y:S01]  /*0b10*/  @!P3 LDC R34, c[0x0][0x3a8] ;  /* 0x0000ea00ff22bb82 */ /* 0x000e220000000800 */
[----:B------:R-:W3:Y:S01]  /*0b20*/  @!P2 LDG.E R30, desc[UR10][R30.64] ;  /* 0x0000000a1e1ea981 */ /* 0x000ee2000c1e1900 */
[----:B0-----:R-:W-:-:S04]  /*0b30*/  @!P3 IMAD R32, R32, R34, R23 ;  /* 0x000000222020b224 */ /* 0x001fc800078e0217 */
[----:B-1----:R-:W-:-:S06]  /*0b40*/  @!P3 IMAD.WIDE.U32 R26, R32, 0x4, R26 ;  /* 0x00000004201ab825 */ /* 0x002fcc00078e001a */
[----:B------:R-:W5:Y:S01]  /*0b50*/  @!P3 LDG.E R26, desc[UR10][R26.64] ;  /* 0x0000000a1a1ab981 */ /* 0x000f62000c1e1900 */
[--C-:B------:R-:W-:Y:S02]  /*0b60*/  IMAD R25, R25, 0x84, R22.reuse ;  /* 0x0000008419197824 */ /* 0x100fe400078e0216 */
[--C-:B------:R-:W-:Y:S02]  /*0b70*/  IMAD R35, R35, 0x84, R22.reuse ;  /* 0x0000008423237824 */ /* 0x100fe400078e0216 */
[--C-:B------:R-:W-:Y:S02]  /*0b80*/  IMAD R33, R33, 0x84, R22.reuse ;  /* 0x0000008421217824 */ /* 0x100fe400078e0216 */
[----:B------:R-:W-:Y:S01]  /*0b90*/  IMAD R37, R37, 0x84, R22 ;  /* 0x0000008425257824 */ /* 0x000fe200078e0216 */
[----:B----4-:R0:W-:Y:S04]  /*0ba0*/  @!P0 STS [R25], R36 ;  /* 0x0000002419008388 */ /* 0x0101e80000000800 */
[----:B------:R0:W-:Y:S04]  /*0bb0*/  @P0 STS [R25], RZ ;  /* 0x000000ff19000388 */ /* 0x0001e80000000800 */
[----:B------:R0:W-:Y:S01]  /*0bc0*/  @P1 STS [R35], RZ ;  /* 0x000000ff23001388 */ /* 0x0001e20000000800 */
[----:B------:R-:W-:-:S03]  /*0bd0*/  ISETP.GE.U32.AND P0, PT, R24, 0xc00, PT ;  /* 0x00000c001800780c */ /* 0x000fc60003f06070 */
[----:B--2---:R0:W-:Y:S04]  /*0be0*/  @!P1 STS [R35], R28 ;  /* 0x0000001c23009388 */ /* 0x0041e80000000800 */
[----:B------:R0:W-:Y:S04]  /*0bf0*/  @P2 STS [R33], RZ ;  /* 0x000000ff21002388 */ /* 0x0001e80000000800 */
[----:B---3--:R0:W-:Y:S04]  /*0c00*/  @!P2 STS [R33], R30 ;  /* 0x0000001e2100a388 */ /* 0x0081e80000000800 */
[----:B------:R0:W-:Y:S01]  /*0c10*/  @P3 STS [R37], RZ ;  /* 0x000000ff25003388 */ /* 0x0001e20000000800 */
[----:B------:R-:W-:-:S03]  /*0c20*/  IADD3 R24, PT, PT, R24, 0x400, RZ ;  /* 0x0000040018187810 */ /* 0x000fc60007ffe0ff */
[----:B-----5:R0:W-:Y:S01]  /*0c30*/  @!P3 STS [R37], R26 ;  /* 0x0000001a2500b388 */ /* 0x0201e20000000800 */
[----:B------:R-:W-:Y:S05]  /*0c40*/  @!P0 BRA `(.L_x_27) ;  /* 0xfffffffc00388947 */ /* 0x000fea000383ffff */
.L_x_24:
[----:B------:R-:W-:Y:S05]  /*0c50*/  BSYNC.RECONVERGENT B0 ;  /* 0x0000000000007941 */ /* 0x000fea0003800200 */
.L_x_23:
[----:B---3--:R-:W3:Y:S01]  /*0c60*/  S2R R23, SR_CgaCtaId ;  /* 0x0000000000177919 */ /* 0x008ee20000008800 */
[----:B--2---:R-:W-:Y:S01]  /*0c70*/  MOV R32, 0x400 ;  /* 0x0000040000207802 */ /* 0x004fe20000000f00 */
[----:B------:R-:W-:Y:S03]  /*0c80*/  BAR.SYNC.DEFER_BLOCKING 0x0 ;  /* 0x0000000000007b1d */ /* 0x000fe60000010000 */
[----:B------:R-:W-:Y:S02]  /*0c90*/  IADD3 R34, PT, PT, R32, 0x1080, RZ ;  /* 0x0000108020227810 */ /* 0x000fe40007ffe0ff */
[C---:B---3--:R-:W-:Y:S02]  /*0ca0*/  LEA R32, R23.reuse, R32, 0x18 ;  /* 0x0000002017207211 */ /* 0x048fe400078ec0ff */
[----:B------:R-:W-:Y:S01]  /*0cb0*/  LEA R34, R23, R34, 0x18 ;  /* 0x0000002217227211 */ /* 0x000fe200078ec0ff */
[----:B------:R-:W-:-:S07]  /*0cc0*/  HFMA2 R23, -RZ, RZ, 0, 0 ;  /* 0x00000000ff177431 */ /* 0x000fce00000001ff */
.L_x_28:
[C---:B0-----:R-:W-:Y:S02]  /*0cd0*/  LEA R25, R23.reuse, R32, 0x2 ;  /* 0x0000002017197211 */ /* 0x041fe400078e10ff */
[C---:B------:R-:W-:Y:S02]  /*0ce0*/  LEA R35, R23.reuse, R34, 0x2 ;  /* 0x0000002217237211 */ /* 0x040fe400078e10ff */
[----:B------:R-:W-:Y:S01]  /*0cf0*/  IADD3 R23, PT, PT, R23, 0x2, RZ ;  /* 0x0000000217177810 */ /* 0x000fe20007ffe0ff */
[----:B----4-:R-:W-:Y:S02]  /*0d00*/  IMAD R22, R2, 0x84, R25 ;  /* 0x0000008402167824 */ /* 0x010fe400078e0219 */
[----:B------:R-:W-:Y:S01]  /*0d10*/  IMAD R35, R0, 0x84, R35 ;  /* 0x0000008400237824 */ /* 0x000fe200078e0223 */
[----:B------:R-:W-:Y:S02]  /*0d20*/  ISETP.NE.AND P0, PT, R23, 0x20, PT ;  /* 0x000000201700780c */ /* 0x000fe40003f05270 */
[----:B-1----:R-:W-:Y:S04]  /*0d30*/  LDS R33, [R22+0x84] ;  /* 0x0000840016217984 */ /* 0x002fe80000000800 */
[----:B------:R-:W0:Y:S04]  /*0d40*/  LDS.64 R24, [R35] ;  /* 0x0000000023187984 */ /* 0x000e280000000a00 */
[----:B------:R-:W1:Y:S04]  /*0d50*/  LDS.64 R26, [R22] ;  /* 0x00000000161a7984 */ /* 0x000e680000000a00 */
[----:B------:R-:W2:Y:S04]  /*0d60*/  LDS.64 R30, [R35+0x210] ;  /* 0x00021000231e7984 */ /* 0x000ea80000000a00 */
[----:B------:R-:W3:Y:S04]  /*0d70*/  LDS.64 R28, [R35+0x108] ;  /* 0x00010800231c7984 */ /* 0x000ee80000000a00 */
[----:B------:R-:W4:Y:S01]  /*0d80*/  LDS R22, [R22+0x88] ;  /* 0x0000880016167984 */ /* 0x000f220000000800 */
[C---:B0-----:R-:W-:Y:S01]  /*0d90*/  FFMA R12, R24.reuse, R33, R12 ;  /* 0x00000021180c7223 */ /* 0x041fe2000000000c */
[----:B-1----:R-:W-:-:S02]  /*0da0*/  FFMA R16, R24, R26, R16 ;  /* 0x0000001a18107223 */ /* 0x002fc40000000010 */
[----:B------:R-:W0:Y:S01]  /*0db0*/  LDS R24, [R35+0x84] ;  /* 0x0000840023187984 */ /* 0x000e220000000800 */
[CC--:B--2---:R-:W-:Y:S01]  /*0dc0*/  FFMA R8, R26.reuse, R30.reuse, R8 ;  /* 0x0000001e1a087223 */ /* 0x0c4fe20000000008 */
[----:B------:R-:W-:Y:S01]  /*0dd0*/  FFMA R30, R33, R30, R4 ;  /* 0x0000001e211e7223 */ /* 0x000fe20000000004 */
[----:B------:R-:W-:Y:S01]  /*0de0*/  FFMA R16, R25, R27, R16 ;  /* 0x0000001b19107223 */ /* 0x000fe20000000010 */
[----:B------:R-:W1:Y:S01]  /*0df0*/  LDS R4, [R35+0x18c] ;  /* 0x00018c0023047984 */ /* 0x000e620000000800 */
[-C--:B---3--:R-:W-:Y:S01]  /*0e00*/  FFMA R18, R26, R28.reuse, R18 ;  /* 0x0000001c1a127223 */ /* 0x088fe20000000012 */
[----:B------:R-:W-:Y:S01]  /*0e10*/  FFMA R14, R33, R28, R14 ;  /* 0x0000001c210e7223 */ /* 0x000fe2000000000e */
[C---:B------:R-:W-:Y:S01]  /*0e20*/  FFMA R8, R27.reuse, R31, R8 ;  /* 0x0000001f1b087223 */ /* 0x040fe20000000008 */
[C---:B----4-:R-:W-:Y:S01]  /*0e30*/  FFMA R12, R22.reuse, R25, R12 ;  /* 0x00000019160c7223 */ /* 0x050fe2000000000c */
[-C--:B------:R-:W-:Y:S01]  /*0e40*/  FFMA R18, R27, R29.reuse, R18 ;  /* 0x0000001d1b127223 */ /* 0x080fe20000000012 */
[----:B------:R-:W-:Y:S01]  /*0e50*/  FFMA R14, R22, R29, R14 ;  /* 0x0000001d160e7223 */ /* 0x000fe2000000000e */
[-C--:B0-----:R-:W-:Y:S01]  /*0e60*/  FFMA R17, R26, R24.reuse, R17 ;  /* 0x000000181a117223 */ /* 0x081fe20000000011 */
[----:B------:R-:W-:-:S02]  /*0e70*/  FFMA R13, R33, R24, R13 ;  /* 0x00000018210d7223 */ /* 0x000fc4000000000d */
[----:B------:R-:W0:Y:S01]  /*0e80*/  LDS R24, [R35+0x294] ;  /* 0x0002940023187984 */ /* 0x000e220000000800 */
[CC--:B-1----:R-:W-:Y:S01]  /*0e90*/  FFMA R36, R26.reuse, R4.reuse, R19 ;  /* 0x000000041a247223 */ /* 0x0c2fe20000000013 */
[C---:B------:R-:W-:Y:S02]  /*0ea0*/  FFMA R15, R33.reuse, R4, R15 ;  /* 0x00000004210f7223 */ /* 0x040fe4000000000f */
[----:B------:R-:W1:Y:S01]  /*0eb0*/  LDS R19, [R35+0x88] ;  /* 0x0000880023137984 */ /* 0x000e620000000800 */
[-C--:B0-----:R-:W-:Y:S01]  /*0ec0*/  FFMA R28, R26, R24.reuse, R9 ;  /* 0x000000181a1c7223 */ /* 0x081fe20000000009 */
[----:B------:R-:W-:Y:S02]  /*0ed0*/  FFMA R24, R33, R24, R5 ;  /* 0x0000001821187223 */ /* 0x000fe40000000005 */
[----:B------:R-:W0:Y:S01]  /*0ee0*/  LDS R9, [R35+0x190] ;  /* 0x0001900023097984 */ /* 0x000e220000000800 */
[----:B-1----:R-:W-:Y:S01]  /*0ef0*/  FFMA R17, R19, R27, R17 ;  /* 0x0000001b13117223 */ /* 0x002fe20000000011 */
[----:B------:R-:W-:-:S02]  /*0f00*/  FFMA R13, R22, R19, R13 ;  /* 0x00000013160d7223 */ /* 0x000fc4000000000d */
[----:B------:R-:W1:Y:S01]  /*0f10*/  LDS.64 R4, [R35+0x318] ;  /* 0x0003180023047984 */ /* 0x000e620000000a00 */
[----:B0-----:R-:W-:Y:S01]  /*0f20*/  FFMA R19, R9, R27, R36 ;  /* 0x0000001b09137223 */ /* 0x001fe20000000024 */
[----:B------:R-:W-:Y:S01]  /*0f30*/  FFMA R15, R22, R9, R15 ;  /* 0x00000009160f7223 */ /* 0x000fe2000000000f */
[-C--:B-1----:R-:W-:Y:S01]  /*0f40*/  FFMA R10, R26, R4.reuse, R10 ;  /* 0x000000041a0a7223 */ /* 0x082fe2000000000a */
[----:B------:R-:W-:Y:S02]  /*0f50*/  FFMA R6, R33, R4, R6 ;  /* 0x0000000421067223 */ /* 0x000fe40000000006 */
[----:B------:R-:W0:Y:S01]  /*0f60*/  LDS R4, [R35+0x39c] ;  /* 0x00039c0023047984 */ /* 0x000e220000000800 */
[-C--:B------:R-:W-:Y:S01]  /*0f70*/  FFMA R10, R27, R5.reuse, R10 ;  /* 0x000000051b0a7223 */ /* 0x080fe2000000000a */
[----:B------:R-:W-:Y:S01]  /*0f80*/  FFMA R6, R22, R5, R6 ;  /* 0x0000000516067223 */ /* 0x000fe20000000006 */
[-C--:B0-----:R-:W-:Y:S01]  /*0f90*/  FFMA R26, R26, R4.reuse, R11 ;  /* 0x000000041a1a7223 */ /* 0x081fe2000000000b */
[----:B------:R-:W-:Y:S01]  /*0fa0*/  FFMA R7, R33, R4, R7 ;  /* 0x0000000421077223 */ /* 0x000fe20000000007 */
[----:B------:R-:W0:Y:S01]  /*0fb0*/  LDS R11, [R35+0x298] ;  /* 0x00029800230b7984 */ /* 0x000e220000000800 */
[----:B------:R-:W-:-:S03]  /*0fc0*/  FFMA R4, R22, R31, R30 ;  /* 0x0000001f16047223 */ /* 0x000fc6000000001e */
[----:B------:R-:W1:Y:S01]  /*0fd0*/  LDS R33, [R35+0x3a0] ;  /* 0x0003a00023217984 */ /* 0x000e620000000800 */
[----:B0-----:R-:W-:Y:S01]  /*0fe0*/  FFMA R9, R11, R27, R28 ;  /* 0x0000001b0b097223 */ /* 0x001fe2000000001c */
[C---:B------:R-:W-:Y:S01]  /*0ff0*/  FFMA R5, R22.reuse, R11, R24 ;  /* 0x0000000b16057223 */ /* 0x040fe20000000018 */
[----:B-1----:R-:W-:Y:S01]  /*1000*/  FFMA R11, R33, R27, R26 ;  /* 0x0000001b210b7223 */ /* 0x002fe2000000001a */
[----:B------:R-:W-:Y:S01]  /*1010*/  FFMA R7, R22, R33, R7 ;  /* 0x0000002116077223 */ /* 0x000fe20000000007 */
[----:B------:R-:W-:Y:S06]  /*1020*/  @P0 BRA `(.L_x_28) ;  /* 0xfffffffc00280947 */ /* 0x000fec000383ffff */
[----:B------:R-:W-:-:S04]  /*1030*/  UIADD3 UR4, UPT, UPT, UR4, 0x20, URZ ;  /* 0x0000002004047890 */ /* 0x000fc8000fffe0ff */
[----:B------:R-:W-:-:S09]  /*1040*/  UISETP.GE.AND UP0, UPT, UR4, UR6, UPT ;  /* 0x000000060400728c */ /* 0x000fd2000bf06270 */
[----:B------:R-:W-:Y:S05]  /*1050*/  BRA.U !UP0, `(.L_x_29) ;  /* 0xfffffff108647547 */ /* 0x000fea000b83ffff */
[----:B------:R0:W-:Y:S04]  /*1060*/  STL.128 [R1], R16 ;  /* 0x0000001001007387 */ /* 0x0001e80000100c00 */
[----:B------:R0:W-:Y:S04]  /*1070*/  STL.128 [R1+0x20], R12 ;  /* 0x0000200c01007387 */ /* 0x0001e80000100c00 */
[----:B------:R0:W-:Y:S04]  /*1080*/  STL.128 [R1+0x10], R8 ;  /* 0x0000100801007387 */ /* 0x0001e80000100c00 */
[----:B------:R0:W-:Y:S02]  /*1090*/  STL.128 [R1+0x30], R4 ;  /* 0x0000300401007387 */ /* 0x0001e40000100c00 */
.L_x_19:
[----:B------:R-:W1:Y:S01]  /*10a0*/  S2R R0, SR_TID.X ;  /* 0x0000000000007919 */ /* 0x000e620000002100 */
[----:B------:R-:W2:Y:S02]  /*10b0*/  LDCU UR4, c[0x0][0x3ac] ;  /* 0x00007580ff0477ac */ /* 0x000ea40008000800 */
[----:B--2---:R-:W-:Y:S01]  /*10c0*/  UISETP.NE.AND UP0, UPT, UR4, URZ, UPT ;  /* 0x000000ff0400728c */ /* 0x004fe2000bf05270 */
[----:B-1----:R-:W-:-:S04]  /*10d0*/  SHF.L.U32 R0, R0, 0x1, RZ ;  /* 0x0000000100007819 */ /* 0x002fc800000006ff */
[----:B----4-:R-:W-:-:S04]  /*10e0*/  LEA R21, R21, R0, 0x5 ;  /* 0x0000000015157211 */ /* 0x010fc800078e28ff */
[----:B------:R-:W-:Y:S05]  /*10f0*/  BRA.U UP0, `(.L_x_30) ;  /* 0x0000001500bc7547 */ /* 0x000fea000b800000 */
[----:B0-----:R-:W0:Y:S01]  /*1100*/  LDC R12, c[0x0][0x3a8] ;  /* 0x0000ea00ff0c7b82 */ /* 0x001e220000000800 */
[----:B------:R-:W-:Y:S01]  /*1110*/  ULOP3.LUT UR4, URZ, UR6, URZ, 0x33, !UPT ;  /* 0x00000006ff047292 */ /* 0x000fe2000f8e33ff */
[----:B------:R-:W-:Y:S02]  /*1120*/  SHF.R.S32.HI R15, RZ, 0x1f, R21 ;  /* 0x0000001fff0f7819 */ /* 0x000fe40000011415 */
[----:B------:R-:W-:-:S04]  /*1130*/  MOV R13, RZ ;  /* 0x000000ff000d7202 */ /* 0x000fc80000000f00 */
[----:B------:R-:W1:Y:S01]  /*1140*/  LDC.64 R4, c[0x0][0x398] ;  /* 0x0000e600ff047b82 */ /* 0x000e620000000a00 */
[C---:B0-----:R-:W-:Y:S02]  /*1150*/  IADD3 R19, PT, PT, R12.reuse, UR4, RZ ;  /* 0x000000040c137c10 */ /* 0x041fe4000fffe0ff */
[C---:B------:R-:W-:Y:S02]  /*1160*/  LOP3.LUT R14, R12.reuse, 0xf, RZ, 0xc0, !PT ;  /* 0x0000000f0c0e7812 */ /* 0x040fe400078ec0ff */
[C---:B------:R-:W-:Y:S02]  /*1170*/  LOP3.LUT R18, R12.reuse, 0x7, RZ, 0xc0, !PT ;  /* 0x000000070c127812 */ /* 0x040fe400078ec0ff */
[----:B------:R-:W-:Y:S01]  /*1180*/  LOP3.LUT R16, R12, 0x3, RZ, 0xc0, !PT ;  /* 0x000000030c107812 */ /* 0x000fe200078ec0ff */
[C---:B------:R-:W-:Y:S02]  /*1190*/  IMAD R12, R21.reuse, R12, R12 ;  /* 0x0000000c150c7224 */ /* 0x040fe400078e020c */
[----:B-1----:R-:W-:-:S07]  /*11a0*/  IMAD.WIDE R4, R21, 0x4, R4 ;  /* 0x0000000415047825 */ /* 0x002fce00078e0204 */
.L_x_48:
[----:B0-----:R-:W0:Y:S01]  /*11b0*/  LDC R11, c[0x0][0x3a8] ;  /* 0x0000ea00ff0b7b82 */ /* 0x001e220000000800 */
[----:B-1----:R-:W1:Y:S01]  /*11c0*/  LDCU UR5, c[0x0][0x3a0] ;  /* 0x00007400ff0577ac */ /* 0x002e620008000800 */
[----:B------:R-:W-:Y:S01]  /*11d0*/  IADD3 R10, PT, PT, R3, R13, RZ ;  /* 0x0000000d030a7210 */ /* 0x000fe20007ffe0ff */
[----:B------:R-:W-:Y:S01]  /*11e0*/  BSSY.RECONVERGENT B0, `(.L_x_31) ;  /* 0x000015c000007945 */ /* 0x000fe20003800200 */
[----:B---3--:R-:W-:-:S03]  /*11f0*/  LEA R2, R13, R20, 0x2 ;  /* 0x000000140d027211 */ /* 0x008fc600078e10ff */
[----:B-1----:R-:W-:Y:S01]  /*1200*/  IMAD R0, R10, UR5, RZ ;  /* 0x000000050a007c24 */ /* 0x002fe2000f8e02ff */
[----:B0-----:R-:W-:-:S13]  /*1210*/  ISETP.LE.AND P0, PT, R11, UR6, PT ;  /* 0x000000060b007c0c */ /* 0x001fda000bf03270 */
[----:B------:R-:W-:Y:S05]  /*1220*/  @!P0 BRA `(.L_x_32) ;  /* 0x0000000000688947 */ /* 0x000fea0003800000 */
[----:B------:R-:W0:Y:S01]  /*1230*/  LDCU UR4, c[0x0][0x3a4] ;  /* 0x00007480ff0477ac */ /* 0x000e220008000800 */
[----:B------:R-:W-:Y:S01]  /*1240*/  IADD3 R6, PT, PT, R21, 0x1, RZ ;  /* 0x0000000115067810 */ /* 0x000fe20007ffe0ff */
[----:B------:R-:W-:Y:S01]  /*1250*/  BSSY.RECONVERGENT B1, `(.L_x_33) ;  /* 0x000000c000017945 */ /* 0x000fe20003800200 */
[----:B0-----:R-:W-:-:S04]  /*1260*/  ISETP.GE.AND P0, PT, R10, UR4, PT ;  /* 0x000000040a007c0c */ /* 0x001fc8000bf06270 */
[----:B------:R-:W-:Y:S02]  /*1270*/  ISETP.GE.OR P1, PT, R21, UR5, P0 ;  /* 0x0000000515007c0c */ /* 0x000fe40008726670 */
[----:B------:R-:W-:-:S11]  /*1280*/  ISETP.GE.OR P0, PT, R6, UR5, P0 ;  /* 0x0000000506007c0c */ /* 0x000fd60008706670 */
[----:B------:R-:W-:Y:S05]  /*1290*/  @P1 BRA `(.L_x_34) ;  /* 0x00000000001c1947 */ /* 0x000fea0003800000 */
[----:B------:R-:W2:Y:S01]  /*12a0*/  LDL R8, [R2] ;  /* 0x0000000002087983 */ /* 0x000ea20000100800 */
[----:B------:R-:W0:Y:S03]  /*12b0*/  LDC.64 R6, c[0x0][0x390] ;  /* 0x0000e400ff067b82 */ /* 0x000e260000000a00 */
[----:B------:R-:W2:Y:S01]  /*12c0*/  LDG.E R9, desc[UR10][R4.64] ;  /* 0x0000000a04097981 */ /* 0x000ea2000c1e1900 */
[----:B------:R-:W-:-:S05]  /*12d0*/  IADD3 R11, PT, PT, R21, R0, RZ ;  /* 0x00000000150b7210 */ /* 0x000fca0007ffe0ff */
[----:B0-----:R-:W-:-:S04]  /*12e0*/  IMAD.WIDE R6, R11, 0x4, R6 ;  /* 0x000000040b067825 */ /* 0x001fc800078e0206 */
[----:B--2---:R-:W-:-:S05]  /*12f0*/  FADD R9, R8, R9 ;  /* 0x0000000908097221 */ /* 0x004fca0000000000 */
[----:B------:R0:W-:Y:S02]  /*1300*/  STG.E desc[UR10][R6.64], R9 ;  /* 0x0000000906007986 */ /* 0x0001e4000c10190a */
.L_x_34:
[----:B------:R-:W-:Y:S05]  /*1310*/  BSYNC.RECONVERGENT B1 ;  /* 0x0000000000017941 */ /* 0x000fea0003800200 */
.L_x_33:
[----:B------:R-:W-:Y:S05]  /*1320*/  @P0 BRA `(.L_x_35) ;  /* 0x00000014001c0947 */ /* 0x000fea0003800000 */
[----:B------:R-:W2:Y:S01]  /*1330*/  LDL R2, [R2+0x20] ;  /* 0x0000200002027983 */ /* 0x000ea20000100800 */
[----:B------:R-:W1:Y:S03]  /*1340*/  LDCU.64 UR4, c[0x0][0x390] ;  /* 0x00007200ff0477ac */ /* 0x000e660008000a00 */
[----:B0-----:R-:W2:Y:S01]  /*1350*/  LDG.E R9, desc[UR10][R4.64+0x4] ;  /* 0x0000040a04097981 */ /* 0x001ea2000c1e1900 */
[----:B------:R-:W-:-:S04]  /*1360*/  IADD3 R7, P0, PT, R21, R0, RZ ;  /* 0x0000000015077210 */ /* 0x000fc80007f1e0ff */
[----:B------:R-:W-:Y:S02]  /*1370*/  LEA.HI.X.SX32 R0, R0, R15, 0x1, P0 ;  /* 0x0000000f00007211 */ /* 0x000fe400000f0eff */
[----:B-1----:R-:W-:-:S04]  /*1380*/  LEA R6, P0, R7, UR4, 0x2 ;  /* 0x0000000407067c11 */ /* 0x002fc8000f8010ff */
[----:B------:R-:W-:Y:S01]  /*1390*/  LEA.HI.X R7, R7, UR5, R0, 0x2, P0 ;  /* 0x0000000507077c11 */ /* 0x000fe200080f1400 */
[----:B--2---:R-:W-:-:S05]  /*13a0*/  FADD R9, R2, R9 ;  /* 0x0000000902097221 */ /* 0x004fca0000000000 */
[----:B------:R1:W-:Y:S01]  /*13b0*/  STG.E desc[UR10][R6.64+0x4], R9 ;  /* 0x0000040906007986 */ /* 0x0003e2000c10190a */
[----:B------:R-:W-:Y:S05]  /*13c0*/  BRA `(.L_x_35) ;  /* 0x0000001000f47947 */ /* 0x000fea0003800000 */
.L_x_32:
[----:B------:R-:W0:Y:S01]  /*13d0*/  LDCU UR7, c[0x0][0x3a4] ;  /* 0x00007480ff0777ac */ /* 0x000e220008000800 */
[----:B------:R-:W-:Y:S01]  /*13e0*/  BSSY.RECONVERGENT B1, `(.L_x_36) ;  /* 0x000009d000017945 */ /* 0x000fe20003800200 */
[----:B0-----:R-:W-:-:S04]  /*13f0*/  ISETP.GE.AND P0, PT, R10, UR7, PT ;  /* 0x000000070a007c0c */ /* 0x001fc8000bf06270 */
[----:B------:R-:W-:-:S13]  /*1400*/  ISETP.LT.AND P0, PT, R21, UR5, !P0 ;  /* 0x0000000515007c0c */ /* 0x000fda000c701270 */
[----:B------:R-:W-:Y:S05]  /*1410*/  @!P0 BRA `(.L_x_37) ;  /* 0x0000000800648947 */ /* 0x000fea0003800000 */
[----:B------:R0:W5:Y:S01]  /*1420*/  LDL R17, [R2] ;  /* 0x0000000002117983 */ /* 0x0001620000100800 */
[----:B------:R-:W-:Y:S01]  /*1430*/  ISETP.GE.U32.AND P0, PT, R19, 0xf, PT ;  /* 0x0000000f1300780c */ /* 0x000fe20003f06070 */
[----:B------:R-:W-:Y:S01]  /*1440*/  UMOV UR4, UR6 ;  /* 0x0000000600047c82 */ /* 0x000fe20008000000 */
[----:B------:R-:W-:-:S11]  /*1450*/  ISETP.NE.AND P1, PT, R14, RZ, PT ;  /* 0x000000ff0e00720c */ /* 0x000fd60003f25270 */
[----:B0-----:R-:W-:Y:S05]  /*1460*/  @!P0 BRA `(.L_x_38) ;  /* 0x0000000000f88947 */ /* 0x001fea0003800000 */
[----:B------:R-:W-:Y:S01]  /*1470*/  IADD3 R22, PT, PT, -R11, UR6, R14 ;  /* 0x000000060b167c10 */ /* 0x000fe2000fffe10e */
[-C--:B------:R-:W-:Y:S01]  /*1480*/  IMAD R23, R21, R11.reuse, UR6 ;  /* 0x0000000615177e24 */ /* 0x080fe2000f8e020b */
[----:B------:R-:W-:Y:S01]  /*1490*/  UMOV UR4, UR6 ;  /* 0x0000000600047c82 */ /* 0x000fe20008000000 */
[----:B------:R-:W-:-:S07]  /*14a0*/  IMAD R25, R10, R11, UR6 ;  /* 0x000000060a197e24 */ /* 0x000fce000f8e020b */
.L_x_39:
[----:B------:R-:W0:Y:S08]  /*14b0*/  LDC.64 R8, c[0x0][0x380] ;  /* 0x0000e000ff087b82 */ /* 0x000e300000000a00 */
        /* <DEDUP_REMOVED lines=9> */
[----:B------:R-:W4:Y:S04]  /*1550*/  LDG.E R28, desc[UR10][R8.64+0xc] ;  /* 0x00000c0a081c7981 */ /* 0x000f28000c1e1900 */
[----:B------:R-:W4:Y:S04]  /*1560*/  LDG.E R29, desc[UR10][R6.64+0xc] ;  /* 0x00000c0a061d7981 */ /* 0x000f28000c1e1900 */
[----:B------:R-:W4:Y:S04]  /*1570*/  LDG.E R26, desc[UR10][R8.64+0x10] ;  /* 0x0000100a081a7981 */ /* 0x000f28000c1e1900 */
[----:B------:R-:W4:Y:S04]  /*1580*/  LDG.E R27, desc[UR10][R6.64+0x10] ;  /* 0x0000100a061b7981 */ /* 0x000f28000c1e1900 */
[----:B------:R-:W4:Y:S01]  /*1590*/  LDG.E R36, desc[UR10][R6.64+0x3c] ;  /* 0x00003c0a06247981 */ /* 0x000f22000c1e1900 */
[----:B--2--5:R-:W-:-:S03]  /*15a0*/  FFMA R24, R24, R32, R17 ;  /* 0x0000002018187223 */ /* 0x024fc60000000011 */
[----:B------:R-:W2:Y:S01]  /*15b0*/  LDG.E R17, desc[UR10][R8.64+0x14] ;  /* 0x0000140a08117981 */ /* 0x000ea2000c1e1900 */
[----:B---3--:R-:W-:-:S03]  /*15c0*/  FFMA R34, R33, R34, R24 ;  /* 0x0000002221227223 */ /* 0x008fc60000000018 */
[----:B------:R-:W2:Y:S04]  /*15d0*/  LDG.E R24, desc[UR10][R6.64+0x14] ;  /* 0x0000140a06187981 */ /* 0x000ea8000c1e1900 */
[----:B------:R-:W3:Y:S01]  /*15e0*/  LDG.E R32, desc[UR10][R8.64+0x20] ;  /* 0x0000200a08207981 */ /* 0x000ee2000c1e1900 */
[----:B----4-:R-:W-:-:S03]  /*15f0*/  FFMA R33, R31, R30, R34 ;  /* 0x0000001e1f217223 */ /* 0x010fc60000000022 */
[----:B------:R-:W4:Y:S04]  /*1600*/  LDG.E R30, desc[UR10][R8.64+0x18] ;  /* 0x0000180a081e7981 */ /* 0x000f28000c1e1900 */
[----:B------:R-:W4:Y:S01]  /*1610*/  LDG.E R31, desc[UR10][R6.64+0x18] ;  /* 0x0000180a061f7981 */ /* 0x000f22000c1e1900 */
[----:B------:R-:W-:-:S03]  /*1620*/  FFMA R33, R28, R29, R33 ;  /* 0x0000001d1c217223 */ /* 0x000fc60000000021 */
[----:B------:R-:W3:Y:S04]  /*1630*/  LDG.E R28, desc[UR10][R8.64+0x1c] ;  /* 0x00001c0a081c7981 */ /* 0x000ee8000c1e1900 */
[----:B------:R-:W3:Y:S01]  /*1640*/  LDG.E R29, desc[UR10][R6.64+0x1c] ;  /* 0x00001c0a061d7981 */ /* 0x000ee2000c1e1900 */
[----:B------:R-:W-:-:S03]  /*1650*/  FFMA R34, R26, R27, R33 ;  /* 0x0000001b1a227223 */ /* 0x000fc60000000021 */
[----:B------:R-:W3:Y:S04]  /*1660*/  LDG.E R33, desc[UR10][R6.64+0x20] ;  /* 0x0000200a06217981 */ /* 0x000ee8000c1e1900 */
[----:B------:R-:W3:Y:S04]  /*1670*/  LDG.E R26, desc[UR10][R8.64+0x24] ;  /* 0x0000240a081a7981 */ /* 0x000ee8000c1e1900 */
[----:B------:R-:W3:Y:S01]  /*1680*/  LDG.E R27, desc[UR10][R6.64+0x24] ;  /* 0x0000240a061b7981 */ /* 0x000ee2000c1e1900 */
[----:B--2---:R-:W-:-:S03]  /*1690*/  FFMA R17, R17, R24, R34 ;  /* 0x0000001811117223 */ /* 0x004fc60000000022 */
[----:B------:R-:W2:Y:S04]  /*16a0*/  LDG.E R24, desc[UR10][R8.64+0x28] ;  /* 0x0000280a08187981 */ /* 0x000ea8000c1e1900 */
[----:B------:R-:W2:Y:S01]  /*16b0*/  LDG.E R34, desc[UR10][R8.64+0x3c] ;  /* 0x00003c0a08227981 */ /* 0x000ea2000c1e1900 */
[----:B----4-:R-:W-:-:S03]  /*16c0*/  FFMA R31, R30, R31, R17 ;  /* 0x0000001f1e1f7223 */ /* 0x010fc60000000011 */
[----:B------:R-:W2:Y:S04]  /*16d0*/  LDG.E R17, desc[UR10][R6.64+0x28] ;  /* 0x0000280a06117981 */ /* 0x000ea8000c1e1900 */
[----:B------:R-:W4:Y:S01]  /*16e0*/  LDG.E R30, desc[UR10][R8.64+0x30] ;  /* 0x0000300a081e7981 */ /* 0x000f22000c1e1900 */
[----:B---3--:R-:W-:-:S03]  /*16f0*/  FFMA R31, R28, R29, R31 ;  /* 0x0000001d1c1f7223 */ /* 0x008fc6000000001f */
[----:B------:R-:W3:Y:S01]  /*1700*/  LDG.E R28, desc[UR10][R8.64+0x2c] ;  /* 0x00002c0a081c7981 */ /* 0x000ee2000c1e1900 */
[----:B------:R-:W-:-:S03]  /*1710*/  FFMA R33, R32, R33, R31 ;  /* 0x0000002120217223 */ /* 0x000fc6000000001f */
[----:B------:R-:W3:Y:S04]  /*1720*/  LDG.E R29, desc[UR10][R6.64+0x2c] ;  /* 0x00002c0a061d7981 */ /* 0x000ee8000c1e1900 */
[----:B------:R-:W4:Y:S01]  /*1730*/  LDG.E R31, desc[UR10][R6.64+0x30] ;  /* 0x0000300a061f7981 */ /* 0x000f22000c1e1900 */
[----:B------:R-:W-:-:S03]  /*1740*/  FFMA R35, R26, R27, R33 ;  /* 0x0000001b1a237223 */ /* 0x000fc60000000021 */
[----:B------:R-:W4:Y:S04]  /*1750*/  LDG.E R32, desc[UR10][R8.64+0x34] ;  /* 0x0000340a08207981 */ /* 0x000f28000c1e1900 */
[----:B------:R-:W4:Y:S04]  /*1760*/  LDG.E R33, desc[UR10][R6.64+0x34] ;  /* 0x0000340a06217981 */ /* 0x000f28000c1e1900 */
[----:B------:R-:W4:Y:S04]  /*1770*/  LDG.E R26, desc[UR10][R8.64+0x38] ;  /* 0x0000380a081a7981 */ /* 0x000f28000c1e1900 */
[----:B------:R-:W4:Y:S01]  /*1780*/  LDG.E R27, desc[UR10][R6.64+0x38] ;  /* 0x0000380a061b7981 */ /* 0x000f22000c1e1900 */
[----:B------:R-:W-:-:S04]  /*1790*/  IADD3 R22, PT, PT, R22, 0x10, RZ ;  /* 0x0000001016167810 */ /* 0x000fc80007ffe0ff */
[----:B------:R-:W-:Y:S01]  /*17a0*/  ISETP.NE.AND P0, PT, R22, RZ, PT ;  /* 0x000000ff1600720c */ /* 0x000fe20003f05270 */
[----:B------:R-:W-:Y:S01]  /*17b0*/  UIADD3 UR4, UPT, UPT, UR4, 0x10, URZ ;  /* 0x0000001004047890 */ /* 0x000fe2000fffe0ff */
[----:B------:R-:W-:Y:S02]  /*17c0*/  IADD3 R23, PT, PT, R23, 0x10, RZ ;  /* 0x0000001017177810 */ /* 0x000fe40007ffe0ff */
[----:B------:R-:W-:Y:S01]  /*17d0*/  IADD3 R25, PT, PT, R25, 0x10, RZ ;  /* 0x0000001019197810 */ /* 0x000fe20007ffe0ff */
[----:B--2---:R-:W-:-:S04]  /*17e0*/  FFMA R17, R24, R17, R35 ;  /* 0x0000001118117223 */ /* 0x004fc80000000023 */
[----:B---3--:R-:W-:-:S04]  /*17f0*/  FFMA R17, R28, R29, R17 ;  /* 0x0000001d1c117223 */ /* 0x008fc80000000011 */
[----:B----4-:R-:W-:-:S04]  /*1800*/  FFMA R17, R30, R31, R17 ;  /* 0x0000001f1e117223 */ /* 0x010fc80000000011 */
[----:B------:R-:W-:-:S04]  /*1810*/  FFMA R17, R32, R33, R17 ;  /* 0x0000002120117223 */ /* 0x000fc80000000011 */
[----:B------:R-:W-:-:S04]  /*1820*/  FFMA R17, R26, R27, R17 ;  /* 0x0000001b1a117223 */ /* 0x000fc80000000011 */
[----:B------:R-:W-:Y:S01]  /*1830*/  FFMA R17, R34, R36, R17 ;  /* 0x0000002422117223 */ /* 0x000fe20000000011 */
[----:B------:R-:W-:Y:S06]  /*1840*/  @P0 BRA `(.L_x_39) ;  /* 0xfffffffc00180947 */ /* 0x000fec000383ffff */
.L_x_38:
[----:B------:R-:W-:Y:S05]  /*1850*/  @!P1 BRA `(.L_x_40) ;  /* 0x0000000400389947 */ /* 0x000fea0003800000 */
[----:B------:R-:W-:Y:S02]  /*1860*/  IADD3 R6, PT, PT, R14, -0x1, RZ ;  /* 0xffffffff0e067810 */ /* 0x000fe40007ffe0ff */
[----:B------:R-:W-:Y:S02]  /*1870*/  ISETP.NE.AND P1, PT, R18, RZ, PT ;  /* 0x000000ff1200720c */ /* 0x000fe40003f25270 */
[----:B------:R-:W-:-:S13]  /*1880*/  ISETP.GE.U32.AND P0, PT, R6, 0x7, PT ;  /* 0x000000070600780c */ /* 0x000fda0003f06070 */
[----:B------:R-:W-:Y:S05]  /*1890*/  @!P0 BRA `(.L_x_41) ;  /* 0x00000000007c8947 */ /* 0x000fea0003800000 */
        /* <DEDUP_REMOVED lines=21> */
[----:B------:R-:W4:Y:S01]  /*19f0*/  LDG.E R34, desc[UR10][R8.64+0x1c] ;  /* 0x00001c0a08227981 */ /* 0x000f22000c1e1900 */
[----:B------:R-:W-:Y:S01]  /*1a00*/  UIADD3 UR4, UPT, UPT, UR4, 0x8, URZ ;  /* 0x0000000804047890 */ /* 0x000fe2000fffe0ff */
[----:B--2--5:R-:W-:-:S04]  /*1a10*/  FFMA R36, R36, R37, R17 ;  /* 0x0000002524247223 */ /* 0x024fc80000000011 */
[----:B---3--:R-:W-:-:S04]  /*1a20*/  FFMA R30, R29, R30, R36 ;  /* 0x0000001e1d1e7223 */ /* 0x008fc80000000024 */
[----:B----4-:R-:W-:-:S04]  /*1a30*/  FFMA R28, R27, R28, R30 ;  /* 0x0000001c1b1c7223 */ /* 0x010fc8000000001e */
[----:B------:R-:W-:-:S04]  /*1a40*/  FFMA R25, R25, R26, R28 ;  /* 0x0000001a19197223 */ /* 0x000fc8000000001c */
[----:B------:R-:W-:-:S04]  /*1a50*/  FFMA R24, R24, R35, R25 ;  /* 0x0000002318187223 */ /* 0x000fc80000000019 */
[----:B------:R-:W-:-:S04]  /*1a60*/  FFMA R23, R23, R32, R24 ;  /* 0x0000002017177223 */ /* 0x000fc80000000018 */
[----:B------:R-:W-:-:S04]  /*1a70*/  FFMA R22, R22, R33, R23 ;  /* 0x0000002116167223 */ /* 0x000fc80000000017 */
[----:B------:R-:W-:-:S07]  /*1a80*/  FFMA R17, R31, R34, R22 ;  /* 0x000000221f117223 */ /* 0x000fce0000000016 */
.L_x_41:
        /* <DEDUP_REMOVED lines=14> */
[----:B------:R-:W4:Y:S04]  /*1b70*/  LDG.E R25, desc[UR10][R8.64+0x4] ;  /* 0x0000040a08197981 */ /* 0x000f28000c1e1900 */
[----:B------:R-:W4:Y:S04]  /*1b80*/  LDG.E R24, desc[UR10][R6.64+0x4] ;  /* 0x0000040a06187981 */ /* 0x000f28000c1e1900 */
[----:B------:R-:W3:Y:S04]  /*1b90*/  LDG.E R26, desc[UR10][R6.64+0x8] ;  /* 0x0000080a061a7981 */ /* 0x000ee8000c1e1900 */
[----:B------:R-:W3:Y:S04]  /*1ba0*/  LDG.E R29, desc[UR10][R8.64+0xc] ;  /* 0x00000c0a081d7981 */ /* 0x000ee8000c1e1900 */
[----:B------:R-:W3:Y:S01]  /*1bb0*/  LDG.E R28, desc[UR10][R6.64+0xc] ;  /* 0x00000c0a061c7981 */ /* 0x000ee2000c1e1900 */
[----:B------:R-:W-:Y:S01]  /*1bc0*/  UIADD3 UR4, UPT, UPT, UR4, 0x4, URZ ;  /* 0x0000000404047890 */ /* 0x000fe2000fffe0ff */
[----:B--2--5:R-:W-:-:S04]  /*1bd0*/  FFMA R22, R22, R23, R17 ;  /* 0x0000001716167223 */ /* 0x024fc80000000011 */
[----:B----4-:R-:W-:-:S04]  /*1be0*/  FFMA R22, R25, R24, R22 ;  /* 0x0000001819167223 */ /* 0x010fc80000000016 */
[----:B---3--:R-:W-:-:S04]  /*1bf0*/  FFMA R22, R27, R26, R22 ;  /* 0x0000001a1b167223 */ /* 0x008fc80000000016 */
[----:B------:R-:W-:-:S07]  /*1c00*/  FFMA R17, R29, R28, R22 ;  /* 0x0000001c1d117223 */ /* 0x000fce0000000016 */
.L_x_42:
[----:B------:R-:W-:Y:S05]  /*1c10*/  @!P1 BRA `(.L_x_40) ;  /* 0x0000000000489947 */ /* 0x000fea0003800000 */
[----:B------:R-:W0:Y:S01]  /*1c20*/  LDC.64 R8, c[0x0][0x380] ;  /* 0x0000e000ff087b82 */ /* 0x000e220000000a00 */
[-C--:B------:R-:W-:Y:S02]  /*1c30*/  IMAD R23, R21, R11.reuse, UR4 ;  /* 0x0000000415177e24 */ /* 0x080fe4000f8e020b */
[----:B------:R-:W-:-:S05]  /*1c40*/  IMAD R25, R10, R11, UR4 ;  /* 0x000000040a197e24 */ /* 0x000fca000f8e020b */
[----:B------:R-:W1:Y:S01]  /*1c50*/  LDC.64 R6, c[0x0][0x388] ;  /* 0x0000e200ff067b82 */ /* 0x000e620000000a00 */
[----:B0-----:R-:W-:-:S05]  /*1c60*/  IMAD.WIDE R8, R23, 0x4, R8 ;  /* 0x0000000417087825 */ /* 0x001fca00078e0208 */
[----:B------:R-:W2:Y:S01]  /*1c70*/  LDG.E R22, desc[UR10][R8.64] ;  /* 0x0000000a08167981 */ /* 0x000ea2000c1e1900 */
[----:B-1----:R-:W-:-:S05]  /*1c80*/  IMAD.WIDE R6, R25, 0x4, R6 ;  /* 0x0000000419067825 */ /* 0x002fca00078e0206 */
[----:B------:R-:W2:Y:S01]  /*1c90*/  LDG.E R23, desc[UR10][R6.64] ;  /* 0x0000000a06177981 */ /* 0x000ea2000c1e1900 */
[----:B------:R-:W-:Y:S01]  /*1ca0*/  ISETP.NE.AND P0, PT, R16, 0x1, PT ;  /* 0x000000011000780c */ /* 0x000fe20003f05270 */
[----:B--2--5:R-:W-:-:S12]  /*1cb0*/  FFMA R17, R22, R23, R17 ;  /* 0x0000001716117223 */ /* 0x024fd80000000011 */
[----:B------:R-:W-:Y:S05]  /*1cc0*/  @!P0 BRA `(.L_x_40) ;  /* 0x00000000001c8947 */ /* 0x000fea0003800000 */
[----:B------:R-:W-:Y:S01]  /*1cd0*/  ISETP.NE.AND P0, PT, R16, 0x2, PT ;  /* 0x000000021000780c */ /* 0x000fe20003f05270 */
[----:B------:R-:W2:Y:S04]  /*1ce0*/  LDG.E R22, desc[UR10][R8.64+0x4] ;  /* 0x0000040a08167981 */ /* 0x000ea8000c1e1900 */
[----:B------:R-:W2:Y:S08]  /*1cf0*/  LDG.E R23, desc[UR10][R6.64+0x4] ;  /* 0x0000040a06177981 */ /* 0x000eb0000c1e1900 */
[----:B------:R-:W3:Y:S04]  /*1d00*/  @P0 LDG.E R24, desc[UR10][R8.64+0x8] ;  /* 0x0000080a08180981 */ /* 0x000ee8000c1e1900 */
[----:B------:R-:W3:Y:S01]  /*1d10*/  @P0 LDG.E R25, desc[UR10][R6.64+0x8] ;  /* 0x0000080a06190981 */ /* 0x000ee2000c1e1900 */
[----:B--2---:R-:W-:-:S04]  /*1d20*/  FFMA R17, R22, R23, R17 ;  /* 0x0000001716117223 */ /* 0x004fc80000000011 */
[----:B---3--:R-:W-:-:S07]  /*1d30*/  @P0 FFMA R17, R24, R25, R17 ;  /* 0x0000001918110223 */ /* 0x008fce0000000011 */
.L_x_40:
[----:B------:R-:W2:Y:S01]  /*1d40*/  LDG.E R8, desc[UR10][R4.64] ;  /* 0x0000000a04087981 */ /* 0x000ea2000c1e1900 */
[----:B------:R-:W0:Y:S01]  /*1d50*/  LDC.64 R6, c[0x0][0x390] ;  /* 0x0000e400ff067b82 */ /* 0x000e220000000a00 */
[----:B------:R-:W-:Y:S02]  /*1d60*/  IADD3 R9, PT, PT, R21, R0, RZ ;  /* 0x0000000015097210 */ /* 0x000fe40007ffe0ff */
[----:B-----5:R1:W-:Y:S03]  /*1d70*/  STL [R2], R17 ;  /* 0x0000001102007387 */ /* 0x0203e60000100800 */
[----:B0-----:R-:W-:-:S04]  /*1d80*/  IMAD.WIDE R6, R9, 0x4, R6 ;  /* 0x0000000409067825 */ /* 0x001fc800078e0206 */
[----:B--2---:R-:W-:-:S05]  /*1d90*/  FADD R9, R8, R17 ;  /* 0x0000001108097221 */ /* 0x004fca0000000000 */
[----:B------:R1:W-:Y:S02]  /*1da0*/  STG.E desc[UR10][R6.64], R9 ;  /* 0x0000000906007986 */ /* 0x0003e4000c10190a */
.L_x_37:
[----:B------:R-:W-:Y:S05]  /*1db0*/  BSYNC.RECONVERGENT B1 ;  /* 0x0000000000017941 */ /* 0x000fea0003800200 */
.L_x_36:
[----:B------:R-:W-:Y:S02]  /*1dc0*/  ISETP.GE.AND P0, PT, R10, UR7, PT ;  /* 0x000000070a007c0c */ /* 0x000fe4000bf06270 */
[----:B-1----:R-:W-:-:S04]  /*1dd0*/  IADD3 R6, PT, PT, R21, 0x1, RZ ;  /* 0x0000000115067810 */ /* 0x002fc80007ffe0ff */
[----:B------:R-:W-:-:S13]  /*1de0*/  ISETP.GE.OR P0, PT, R6, UR5, P0 ;  /* 0x0000000506007c0c */ /* 0x000fda0008706670 */
[----:B------:R-:W-:Y:S05]  /*1df0*/  @P0 BRA `(.L_x_35) ;  /* 0x0000000800680947 */ /* 0x000fea0003800000 */
[----:B------:R0:W5:Y:S01]  /*1e00*/  LDL R17, [R2+0x20] ;  /* 0x0000200002117983 */ /* 0x0001620000100800 */
[----:B------:R-:W-:Y:S01]  /*1e10*/  ISETP.GE.U32.AND P0, PT, R19, 0xf, PT ;  /* 0x0000000f1300780c */ /* 0x000fe20003f06070 */
[----:B------:R-:W-:Y:S01]  /*1e20*/  UMOV UR5, UR6 ;  /* 0x0000000600057c82 */ /* 0x000fe20008000000 */
[----:B------:R-:W-:-:S11]  /*1e30*/  ISETP.NE.AND P1, PT, R14, RZ, PT ;  /* 0x000000ff0e00720c */ /* 0x000fd60003f25270 */
[----:B0-----:R-:W-:Y:S05]  /*1e40*/  @!P0 BRA `(.L_x_43) ;  /* 0x0000000000f48947 */ /* 0x001fea0003800000 */
[----:B------:R-:W-:Y:S01]  /*1e50*/  IADD3 R31, PT, PT, R11, -UR6, -R14 ;  /* 0x800000060b1f7c10 */ /* 0x000fe2000fffe80e */
[----:B------:R-:W-:Y:S01]  /*1e60*/  UMOV UR4, URZ ;  /* 0x000000ff00047c82 */ /* 0x000fe20008000000 */
[----:B------:R-:W-:-:S05]  /*1e70*/  UMOV UR5, UR6 ;  /* 0x0000000600057c82 */ /* 0x000fca0008000000 */
.L_x_44:
[----:B------:R-:W0:Y:S01]  /*1e80*/  LDC.64 R8, c[0x0][0x380] ;  /* 0x0000e000ff087b82 */ /* 0x000e220000000a00 */
[----:B------:R-:W-:Y:S01]  /*1e90*/  IADD3 R23, PT, PT, R12, UR5, RZ ;  /* 0x000000050c177c10 */ /* 0x000fe2000fffe0ff */
[----:B------:R-:W-:-:S06]  /*1ea0*/  IMAD R25, R10, R11, UR5 ;  /* 0x000000050a197e24 */ /* 0x000fcc000f8e020b */
        /* <DEDUP_REMOVED lines=21> */
[----:B------:R-:W3:Y:S04]  /*2000*/  LDG.E R22, desc[UR10][R6.64+0x1c] ;  /* 0x00001c0a06167981 */ /* 0x000ee8000c1e1900 */
[----:B------:R-:W4:Y:S04]  /*2010*/  LDG.E R23, desc[UR10][R8.64+0x20] ;  /* 0x0000200a08177981 */ /* 0x000f28000c1e1900 */
[----:B------:R-:W4:Y:S01]  /*2020*/  LDG.E R24, desc[UR10][R6.64+0x20] ;  /* 0x0000200a06187981 */ /* 0x000f22000c1e1900 */
[----:B------:R-:W-:-:S03]  /*2030*/  FFMA R28, R27, R28, R34 ;  /* 0x0000001c1b1c7223 */ /* 0x000fc60000000022 */
[----:B------:R-:W4:Y:S01]  /*2040*/  LDG.E R27, desc[UR10][R6.64+0x24] ;  /* 0x0000240a061b7981 */ /* 0x000f22000c1e1900 */
[----:B------:R-:W-:-:S03]  /*2050*/  FFMA R29, R29, R30, R28 ;  /* 0x0000001e1d1d7223 */ /* 0x000fc6000000001c */
[----:B------:R-:W4:Y:S04]  /*2060*/  LDG.E R28, desc[UR10][R8.64+0x24] ;  /* 0x0000240a081c7981 */ /* 0x000f28000c1e1900 */
[----:B------:R-:W4:Y:S01]  /*2070*/  LDG.E R30, desc[UR10][R6.64+0x28] ;  /* 0x0000280a061e7981 */ /* 0x000f22000c1e1900 */
[----:B------:R-:W-:-:S03]  /*2080*/  FFMA R32, R32, R33, R29 ;  /* 0x0000002120207223 */ /* 0x000fc6000000001d */
[----:B------:R-:W4:Y:S04]  /*2090*/  LDG.E R29, desc[UR10][R8.64+0x28] ;  /* 0x0000280a081d7981 */ /* 0x000f28000c1e1900 */
[----:B------:R-:W4:Y:S04]  /*20a0*/  LDG.E R33, desc[UR10][R6.64+0x34] ;  /* 0x0000340a06217981 */ /* 0x000f28000c1e1900 */
[----:B------:R-:W4:Y:S04]  /*20b0*/  LDG.E R34, desc[UR10][R6.64+0x38] ;  /* 0x0000380a06227981 */ /* 0x000f28000c1e1900 */
[----:B------:R-:W4:Y:S01]  /*20c0*/  LDG.E R35, desc[UR10][R6.64+0x3c] ;  /* 0x00003c0a06237981 */ /* 0x000f22000c1e1900 */
[----:B--2---:R-:W-:-:S03]  /*20d0*/  FFMA R32, R25, R26, R32 ;  /* 0x0000001a19207223 */ /* 0x004fc60000000020 */
[----:B------:R-:W2:Y:S04]  /*20e0*/  LDG.E R25, desc[UR10][R8.64+0x2c] ;  /* 0x00002c0a08197981 */ /* 0x000ea8000c1e1900 */
[----:B------:R-:W2:Y:S01]  /*20f0*/  LDG.E R26, desc[UR10][R6.64+0x2c] ;  /* 0x00002c0a061a7981 */ /* 0x000ea2000c1e1900 */
[----:B---3--:R-:W-:-:S03]  /*2100*/  FFMA R32, R17, R22, R32 ;  /* 0x0000001611207223 */ /* 0x008fc60000000020 */
[----:B------:R-:W3:Y:S04]  /*2110*/  LDG.E R17, desc[UR10][R8.64+0x30] ;  /* 0x0000300a08117981 */ /* 0x000ee8000c1e1900 */
[----:B------:R-:W3:Y:S01]  /*2120*/  LDG.E R22, desc[UR10][R6.64+0x30] ;  /* 0x0000300a06167981 */ /* 0x000ee2000c1e1900 */
[----:B----4-:R-:W-:-:S03]  /*2130*/  FFMA R37, R23, R24, R32 ;  /* 0x0000001817257223 */ /* 0x010fc60000000020 */
[----:B------:R-:W4:Y:S04]  /*2140*/  LDG.E R24, desc[UR10][R8.64+0x34] ;  /* 0x0000340a08187981 */ /* 0x000f28000c1e1900 */
[----:B------:R-:W4:Y:S04]  /*2150*/  LDG.E R23, desc[UR10][R8.64+0x38] ;  /* 0x0000380a08177981 */ /* 0x000f28000c1e1900 */
[----:B------:R-:W4:Y:S01]  /*2160*/  LDG.E R32, desc[UR10][R8.64+0x3c] ;  /* 0x00003c0a08207981 */ /* 0x000f22000c1e1900 */
[----:B------:R-:W-:Y:S01]  /*2170*/  FFMA R28, R28, R27, R37 ;  /* 0x0000001b1c1c7223 */ /* 0x000fe20000000025 */
[----:B------:R-:W-:-:S03]  /*2180*/  UIADD3 UR4, UPT, UPT, UR4, 0x10, URZ ;  /* 0x0000001004047890 */ /* 0x000fc6000fffe0ff */
[----:B------:R-:W-:-:S03]  /*2190*/  FFMA R28, R29, R30, R28 ;  /* 0x0000001e1d1c7223 */ /* 0x000fc6000000001c */
[----:B------:R-:W-:Y:S01]  /*21a0*/  ISETP.NE.AND P0, PT, R31, UR4, PT ;  /* 0x000000041f007c0c */ /* 0x000fe2000bf05270 */
[----:B------:R-:W-:Y:S01]  /*21b0*/  UIADD3 UR5, UPT, UPT, UR5, 0x10, URZ ;  /* 0x0000001005057890 */ /* 0x000fe2000fffe0ff */
[----:B--2---:R-:W-:-:S04]  /*21c0*/  FFMA R26, R25, R26, R28 ;  /* 0x0000001a191a7223 */ /* 0x004fc8000000001c */
[----:B---3--:R-:W-:-:S04]  /*21d0*/  FFMA R17, R17, R22, R26 ;  /* 0x0000001611117223 */ /* 0x008fc8000000001a */
[----:B----4-:R-:W-:-:S04]  /*21e0*/  FFMA R24, R24, R33, R17 ;  /* 0x0000002118187223 */ /* 0x010fc80000000011 */
[----:B------:R-:W-:-:S04]  /*21f0*/  FFMA R23, R23, R34, R24 ;  /* 0x0000002217177223 */ /* 0x000fc80000000018 */
[----:B------:R-:W-:Y:S01]  /*2200*/  FFMA R17, R32, R35, R23 ;  /* 0x0000002320117223 */ /* 0x000fe20000000017 */
[----:B------:R-:W-:Y:S06]  /*2210*/  @P0 BRA `(.L_x_44) ;  /* 0xfffffffc00180947 */ /* 0x000fec000383ffff */
.L_x_43:
[----:B------:R-:W-:Y:S05]  /*2220*/  @!P1 BRA `(.L_x_45) ;  /* 0x0000000400389947 */ /* 0x000fea0003800000 */
[----:B------:R-:W-:Y:S02]  /*2230*/  IADD3 R6, PT, PT, R14, -0x1, RZ ;  /* 0xffffffff0e067810 */ /* 0x000fe40007ffe0ff */
[----:B------:R-:W-:Y:S02]  /*2240*/  ISETP.NE.AND P1, PT, R18, RZ, PT ;  /* 0x000000ff1200720c */ /* 0x000fe40003f25270 */
[----:B------:R-:W-:-:S13]  /*2250*/  ISETP.GE.U32.AND P0, PT, R6, 0x7, PT ;  /* 0x000000070600780c */ /* 0x000fda0003f06070 */
[----:B------:R-:W-:Y:S05]  /*2260*/  @!P0 BRA `(.L_x_46) ;  /* 0x00000000007c8947 */ /* 0x000fea0003800000 */
        /* <DEDUP_REMOVED lines=31> */
.L_x_46:
        /* <DEDUP_REMOVED lines=24> */
.L_x_47:
[----:B------:R-:W-:Y:S05]  /*25e0*/  @!P1 BRA `(.L_x_45) ;  /* 0x0000000000489947 */ /* 0x000fea0003800000 */
[----:B------:R-:W0:Y:S01]  /*25f0*/  LDC.64 R8, c[0x0][0x380] ;  /* 0x0000e000ff087b82 */ /* 0x000e220000000a00 */
[----:B------:R-:W-:Y:S01]  /*2600*/  IADD3 R23, PT, PT, R12, UR5, RZ ;  /* 0x000000050c177c10 */ /* 0x000fe2000fffe0ff */
[----:B------:R-:W-:-:S06]  /*2610*/  IMAD R11, R10, R11, UR5 ;  /* 0x000000050a0b7e24 */ /* 0x000fcc000f8e020b */
        /* <DEDUP_REMOVED lines=15> */
.L_x_45:
[----:B------:R-:W2:Y:S01]  /*2710*/  LDG.E R8, desc[UR10][R4.64+0x4] ;  /* 0x0000040a04087981 */ /* 0x000ea2000c1e1900 */
[----:B------:R-:W0:Y:S01]  /*2720*/  LDCU.64 UR4, c[0x0][0x390] ;  /* 0x00007200ff0477ac */ /* 0x000e220008000a00 */
[----:B------:R-:W-:Y:S02]  /*2730*/  IADD3 R7, P0, PT, R21, R0, RZ ;  /* 0x0000000015077210 */ /* 0x000fe40007f1e0ff */
[----:B-----5:R3:W-:Y:S02]  /*2740*/  STL [R2+0x20], R17 ;  /* 0x0000201102007387 */ /* 0x0207e40000100800 */
[----:B------:R-:W-:Y:S02]  /*2750*/  LEA.HI.X.SX32 R0, R0, R15, 0x1, P0 ;  /* 0x0000000f00007211 */ /* 0x000fe400000f0eff */
[----:B0-----:R-:W-:-:S04]  /*2760*/  LEA R6, P0, R7, UR4, 0x2 ;  /* 0x0000000407067c11 */ /* 0x001fc8000f8010ff */
[----:B------:R-:W-:Y:S01]  /*2770*/  LEA.HI.X R7, R7, UR5, R0, 0x2, P0 ;  /* 0x0000000507077c11 */ /* 0x000fe200080f1400 */
[----:B--2---:R-:W-:-:S05]  /*2780*/  FADD R9, R8, R17 ;  /* 0x0000001108097221 */ /* 0x004fca0000000000 */
[----:B------:R3:W-:Y:S03]  /*2790*/  STG.E desc[UR10][R6.64+0x4], R9 ;  /* 0x0000040906007986 */ /* 0x0007e6000c10190a */
.L_x_35:
[----:B------:R-:W-:Y:S05]  /*27a0*/  BSYNC.RECONVERGENT B0 ;  /* 0x0000000000007941 */ /* 0x000fea0003800200 */
.L_x_31:
[----:B------:R-:W-:-:S04]  /*27b0*/  IADD3 R13, PT, PT, R13, 0x1, RZ ;  /* 0x000000010d0d7810 */ /* 0x000fc80007ffe0ff */
[----:B------:R-:W-:-:S13]  /*27c0*/  ISETP.NE.AND P0, PT, R13, 0x8, PT ;  /* 0x000000080d00780c */ /* 0x000fda0003f05270 */
[----:B------:R-:W-:Y:S05]  /*27d0*/  @!P0 EXIT ;  /* 0x000000000000894d */ /* 0x000fea0003800000 */
[----:B------:R-:W-:Y:S05]  /*27e0*/  BRA `(.L_x_48) ;  /* 0xffffffe800707947 */ /* 0x000fea000383ffff */
.L_x_30:
[----:B0-----:R-:W0:Y:S01]  /*27f0*/  LDC R10, c[0x0][0x3a8] ;  /* 0x0000ea00ff0a7b82 */ /* 0x001e220000000800 */
[----:B------:R-:W-:Y:S01]  /*2800*/  ULOP3.LUT UR4, URZ, UR6, URZ, 0x33, !UPT ;  /* 0x00000006ff047292 */ /* 0x000fe2000f8e33ff */
[----:B------:R-:W-:Y:S01]  /*2810*/  HFMA2 R4, -RZ, RZ, 0, 0 ;  /* 0x00000000ff047431 */ /* 0x000fe200000001ff */
[----:B------:R-:W-:Y:S02]  /*2820*/  SHF.R.S32.HI R0, RZ, 0x1f, R21 ;  /* 0x0000001fff007819 */ /* 0x000fe40000011415 */
[----:B------:R-:W-:-:S03]  /*2830*/  IADD3 R2, PT, PT, R21, 0x1, RZ ;  /* 0x0000000115027810 */ /* 0x000fc60007ffe0ff */
[----:B------:R-:W1:Y:S01]  /*2840*/  LDC.64 R14, c[0x0][0x398] ;  /* 0x0000e600ff0e7b82 */ /* 0x000e620000000a00 */
[C---:B0-----:R-:W-:Y:S01]  /*2850*/  LOP3.LUT R6, R10.reuse, 0xf, RZ, 0xc0, !PT ;  /* 0x0000000f0a067812 */ /* 0x041fe200078ec0ff */
[C---:B------:R-:W-:Y:S01]  /*2860*/  IMAD R9, R21.reuse, R10, R10 ;  /* 0x0000000a15097224 */ /* 0x040fe200078e020a */
[C---:B------:R-:W-:Y:S02]  /*2870*/  LOP3.LUT R7, R10.reuse, 0x7, RZ, 0xc0, !PT ;  /* 0x000000070a077812 */ /* 0x040fe400078ec0ff */
[C---:B------:R-:W-:Y:S02]  /*2880*/  IADD3 R5, PT, PT, R10.reuse, UR4, RZ ;  /* 0x000000040a057c10 */ /* 0x040fe4000fffe0ff */
[C---:B------:R-:W-:Y:S01]  /*2890*/  LOP3.LUT R8, R10.reuse, 0x3, RZ, 0xc0, !PT ;  /* 0x000000030a087812 */ /* 0x040fe200078ec0ff */
[----:B-1----:R-:W-:Y:S01]  /*28a0*/  IMAD.WIDE R14, R21, 0x4, R14 ;  /* 0x00000004150e7825 */ /* 0x002fe200078e020e */
[----:B------:R-:W-:Y:S02]  /*28b0*/  IADD3 R10, PT, PT, R10, -UR6, -R6 ;  /* 0x800000060a0a7c10 */ /* 0x000fe4000fffe806 */
[----:B------:R-:W-:-:S02]  /*28c0*/  IADD3 R11, PT, PT, R6, -0x1, RZ ;  /* 0xffffffff060b7810 */ /* 0x000fc40007ffe0ff */
[----:B------:R-:W-:-:S07]  /*28d0*/  IADD3 R12, PT, PT, R7, -0x1, RZ ;  /* 0xffffffff070c7810 */ /* 0x000fce0007ffe0ff */
.L_x_64:
[----:B------:R-:W0:Y:S01]  /*28e0*/  LDCU UR5, c[0x0][0x3a8] ;  /* 0x00007500ff0577ac */ /* 0x000e220008000800 */
[----:B--23--:R-:W-:Y:S01]  /*28f0*/  IADD3 R13, PT, PT, R3, R4, RZ ;  /* 0x00000004030d7210 */ /* 0x00cfe20007ffe0ff */
[----:B------:R-:W-:Y:S01]  /*2900*/  BSSY.RECONVERGENT B0, `(.L_x_49) ;  /* 0x0000156000007945 */ /* 0x000fe20003800200 */
[C---:B-1----:R-:W-:Y:S01]  /*2910*/  LEA R22, R4.reuse, R20, 0x2 ;  /* 0x0000001404167211 */ /* 0x042fe200078e10ff */
[----:B------:R-:W1:Y:S01]  /*2920*/  LDCU UR7, c[0x0][0x3a0] ;  /* 0x00007400ff0777ac */ /* 0x000e620008000800 */
[----:B------:R-:W-:-:S04]  /*2930*/  IADD3 R4, PT, PT, R4, 0x1, RZ ;  /* 0x0000000104047810 */ /* 0x000fc80007ffe0ff */
[----:B------:R-:W-:Y:S01]  /*2940*/  ISETP.NE.AND P1, PT, R4, 0x8, PT ;  /* 0x000000080400780c */ /* 0x000fe20003f25270 */
[----:B0-----:R-:W-:Y:S01]  /*2950*/  UISETP.GE.AND UP0, UPT, UR6, UR5, UPT ;  /* 0x000000050600728c */ /* 0x001fe2000bf06270 */
[----:B-1----:R-:W-:-:S08]  /*2960*/  IMAD R24, R13, UR7, RZ ;  /* 0x000000070d187c24 */ /* 0x002fd0000f8e02ff */
[----:B------:R-:W-:Y:S05]  /*2970*/  BRA.U UP0, `(.L_x_50) ;  /* 0x0000001100e07547 */ /* 0x000fea000b800000 */
[----:B------:R-:W0:Y:S01]  /*2980*/  LDCU UR8, c[0x0][0x3a4] ;  /* 0x00007480ff0877ac */ /* 0x000e220008000800 */
[----:B------:R-:W-:Y:S01]  /*2990*/  BSSY.RECONVERGENT B1, `(.L_x_51) ;  /* 0x000009a000017945 */ /* 0x000fe20003800200 */
[----:B0-----:R-:W-:-:S04]  /*29a0*/  ISETP.GE.AND P0, PT, R13, UR8, PT ;  /* 0x000000080d007c0c */ /* 0x001fc8000bf06270 */
[----:B------:R-:W-:-:S13]  /*29b0*/  ISETP.LT.AND P0, PT, R21, UR7, !P0 ;  /* 0x0000000715007c0c */ /* 0x000fda000c701270 */
[----:B------:R-:W-:Y:S05]  /*29c0*/  @!P0 BRA `(.L_x_52) ;  /* 0x0000000800588947 */ /* 0x000fea0003800000 */
[----:B------:R0:W5:Y:S01]  /*29d0*/  LDL R23, [R22] ;  /* 0x0000000016177983 */ /* 0x0001620000100800 */
[----:B------:R-:W-:Y:S02]  /*29e0*/  ISETP.GE.U32.AND P0, PT, R5, 0xf, PT ;  /* 0x0000000f0500780c */ /* 0x000fe40003f06070 */
[----:B------:R-:W-:Y:S02]  /*29f0*/  ISETP.NE.AND P2, PT, R6, RZ, PT ;  /* 0x000000ff0600720c */ /* 0x000fe40003f45270 */
[----:B------:R-:W-:-:S09]  /*2a00*/  MOV R26, UR6 ;  /* 0x00000006001a7c02 */ /* 0x000fd20008000f00 */
[----:B0-----:R-:W-:Y:S05]  /*2a10*/  @!P0 BRA `(.L_x_53) ;  /* 0x0000000000f08947 */ /* 0x001fea0003800000 */
[----:B------:R-:W-:Y:S01]  /*2a20*/  MOV R26, UR6 ;  /* 0x00000006001a7c02 */ /* 0x000fe20008000f00 */
[----:B------:R-:W-:-:S06]  /*2a30*/  UMOV UR4, URZ ;  /* 0x000000ff00047c82 */ /* 0x000fcc0008000000 */
.L_x_54:
[----:B------:R-:W0:Y:S01]  /*2a40*/  LDC.64 R18, c[0x0][0x380] ;  /* 0x0000e000ff127b82 */ /* 0x000e220000000a00 */
[--C-:B------:R-:W-:Y:S02]  /*2a50*/  IMAD R25, R21, UR5, R26.reuse ;  /* 0x0000000515197c24 */ /* 0x100fe4000f8e021a */
[----:B------:R-:W-:-:S05]  /*2a60*/  IMAD R27, R13, UR5, R26 ;  /* 0x000000050d1b7c24 */ /* 0x000fca000f8e021a */
        /* <DEDUP_REMOVED lines=17> */
[----:B------:R-:W3:Y:S04]  /*2b80*/  LDG.E R27, desc[UR10][R16.64+0x10] ;  /* 0x0000100a101b7981 */ /* 0x000ee8000c1e1900 */
[----:B------:R-:W2:Y:S01]  /*2b90*/  LDG.E R23, desc[UR10][R16.64+0x14] ;  /* 0x0000140a10177981 */ /* 0x000ea2000c1e1900 */
[----:B----4-:R-:W-:-:S03]  /*2ba0*/  FFMA R25, R25, R28, R32 ;  /* 0x0000001c19197223 */ /* 0x010fc60000000020 */
[----:B------:R-:W4:Y:S04]  /*2bb0*/  LDG.E R28, desc[UR10][R16.64+0x18] ;  /* 0x0000180a101c7981 */ /* 0x000f28000c1e1900 */
[----:B------:R-:W4:Y:S01]  /*2bc0*/  LDG.E R29, desc[UR10][R16.64+0x1c] ;  /* 0x00001c0a101d7981 */ /* 0x000f22000c1e1900 */
[----:B------:R-:W-:-:S03]  /*2bd0*/  FFMA R31, R34, R31, R25 ;  /* 0x0000001f221f7223 */ /* 0x000fc60000000019 */
[----:B------:R-:W4:Y:S04]  /*2be0*/  LDG.E R25, desc[UR10][R18.64+0x18] ;  /* 0x0000180a12197981 */ /* 0x000f28000c1e1900 */
[----:B------:R-:W4:Y:S04]  /*2bf0*/  LDG.E R34, desc[UR10][R18.64+0x1c] ;  /* 0x00001c0a12227981 */ /* 0x000f28000c1e1900 */
[----:B------:R-:W4:Y:S01]  /*2c00*/  LDG.E R32, desc[UR10][R16.64+0x24] ;  /* 0x0000240a10207981 */ /* 0x000f22000c1e1900 */
[----:B---3--:R-:W-:-:S03]  /*2c10*/  FFMA R27, R36, R27, R31 ;  /* 0x0000001b241b7223 */ /* 0x008fc6000000001f */
[----:B------:R-:W3:Y:S01]  /*2c20*/  LDG.E R36, desc[UR10][R18.64+0x20] ;  /* 0x0000200a12247981 */ /* 0x000ee2000c1e1900 */
[----:B--2---:R-:W-:-:S03]  /*2c30*/  FFMA R30, R30, R23, R27 ;  /* 0x000000171e1e7223 */ /* 0x004fc6000000001b */
[----:B------:R-:W3:Y:S04]  /*2c40*/  LDG.E R23, desc[UR10][R16.64+0x20] ;  /* 0x0000200a10177981 */ /* 0x000ee8000c1e1900 */
[----:B------:R-:W2:Y:S04]  /*2c50*/  LDG.E R27, desc[UR10][R18.64+0x24] ;  /* 0x0000240a121b7981 */ /* 0x000ea8000c1e1900 */
[----:B------:R-:W2:Y:S01]  /*2c60*/  LDG.E R31, desc[UR10][R18.64+0x30] ;  /* 0x0000300a121f7981 */ /* 0x000ea2000c1e1900 */
[----:B----4-:R-:W-:-:S03]  /*2c70*/  FFMA R25, R25, R28, R30 ;  /* 0x0000001c19197223 */ /* 0x010fc6000000001e */
        /* <DEDUP_REMOVED lines=8> */
[----:B------:R-:W2:Y:S04]  /*2d00*/  LDG.E R32, desc[UR10][R16.64+0x30] ;  /* 0x0000300a10207981 */ /* 0x000ea8000c1e1900 */
[----:B------:R-:W2:Y:S04]  /*2d10*/  LDG.E R29, desc[UR10][R18.64+0x34] ;  /* 0x0000340a121d7981 */ /* 0x000ea8000c1e1900 */
[----:B------:R-:W2:Y:S04]  /*2d20*/  LDG.E R36, desc[UR10][R16.64+0x34] ;  /* 0x0000340a10247981 */ /* 0x000ea8000c1e1900 */
[----:B------:R-:W2:Y:S01]  /*2d30*/  LDG.E R27, desc[UR10][R18.64+0x38] ;  /* 0x0000380a121b7981 */ /* 0x000ea2000c1e1900 */
[----:B------:R-:W-:Y:S01]  /*2d40*/  UIADD3 UR4, UPT, UPT, UR4, 0x10, URZ ;  /* 0x0000001004047890 */ /* 0x000fe2000fffe0ff */
[----:B----4-:R-:W-:-:S05]  /*2d50*/  FFMA R30, R25, R30, R37 ;  /* 0x0000001e191e7223 */ /* 0x010fca0000000025 */
[----:B------:R-:W-:Y:S02]  /*2d60*/  ISETP.NE.AND P0, PT, R10, UR4, PT ;  /* 0x000000040a007c0c */ /* 0x000fe4000bf05270 */
[----:B------:R-:W-:Y:S01]  /*2d70*/  IADD3 R26, PT, PT, R26, 0x10, RZ ;  /* 0x000000101a1a7810 */ /* 0x000fe20007ffe0ff */
[----:B---3--:R-:W-:-:S04]  /*2d80*/  FFMA R28, R23, R28, R30 ;  /* 0x0000001c171c7223 */ /* 0x008fc8000000001e */
[----:B--2---:R-:W-:-:S04]  /*2d90*/  FFMA R28, R31, R32, R28 ;  /* 0x000000201f1c7223 */ /* 0x004fc8000000001c */
[----:B------:R-:W-:-:S04]  /*2da0*/  FFMA R28, R29, R36, R28 ;  /* 0x000000241d1c7223 */ /* 0x000fc8000000001c */
[----:B------:R-:W-:-:S04]  /*2db0*/  FFMA R28, R27, R34, R28 ;  /* 0x000000221b1c7223 */ /* 0x000fc8000000001c */
[----:B------:R-:W-:Y:S01]  /*2dc0*/  FFMA R23, R33, R35, R28 ;  /* 0x0000002321177223 */ /* 0x000fe2000000001c */
[----:B------:R-:W-:Y:S06]  /*2dd0*/  @P0 BRA `(.L_x_54) ;  /* 0xfffffffc00180947 */ /* 0x000fec000383ffff */
.L_x_53:
[----:B------:R-:W-:Y:S05]  /*2de0*/  @!P2 BRA `(.L_x_55) ;  /* 0x000000040030a947 */ /* 0x000fea0003800000 */
[----:B------:R-:W-:Y:S02]  /*2df0*/  ISETP.GE.U32.AND P0, PT, R11, 0x7, PT ;  /* 0x000000070b00780c */ /* 0x000fe40003f06070 */
[----:B------:R-:W-:-:S11]  /*2e00*/  ISETP.NE.AND P2, PT, R7, RZ, PT ;  /* 0x000000ff0700720c */ /* 0x000fd60003f45270 */
[----:B------:R-:W-:Y:S05]  /*2e10*/  @!P0 BRA `(.L_x_56) ;  /* 0x00000000007c8947 */ /* 0x000fea0003800000 */
        /* <DEDUP_REMOVED lines=18> */
[----:B------:R-:W2:Y:S04]  /*2f40*/  LDG.E R23, desc[UR10][R18.64+0x8] ;  /* 0x0000080a12177981 */ /* 0x000ea8000c1e1900 */
[----:B------:R-:W2:Y:S01]  /*2f50*/  LDG.E R28, desc[UR10][R16.64+0x8] ;  /* 0x0000080a101c7981 */ /* 0x000ea2000c1e1900 */
[----:B---3--:R-:W-:-:S03]  /*2f60*/  FFMA R35, R30, R27, R25 ;  /* 0x0000001b1e237223 */ /* 0x008fc60000000019 */
[----:B------:R-:W4:Y:S04]  /*2f70*/  LDG.E R30, desc[UR10][R18.64+0xc] ;  /* 0x00000c0a121e7981 */ /* 0x000f28000c1e1900 */
[----:B------:R-:W3:Y:S04]  /*2f80*/  LDG.E R27, desc[UR10][R18.64+0x14] ;  /* 0x0000140a121b7981 */ /* 0x000ee8000c1e1900 */
[----:B------:R-:W3:Y:S01]  /*2f90*/  LDG.E R25, desc[UR10][R18.64+0x18] ;  /* 0x0000180a12197981 */ /* 0x000ee2000c1e1900 */
[----:B------:R-:W-:Y:S01]  /*2fa0*/  IADD3 R26, PT, PT, R26, 0x8, RZ ;  /* 0x000000081a1a7810 */ /* 0x000fe20007ffe0ff */
[----:B--2---:R-:W-:-:S04]  /*2fb0*/  FFMA R23, R23, R28, R35 ;  /* 0x0000001c17177223 */ /* 0x004fc80000000023 */
[----:B----4-:R-:W-:-:S04]  /*2fc0*/  FFMA R30, R30, R31, R23 ;  /* 0x0000001f1e1e7223 */ /* 0x010fc80000000017 */
[----:B------:R-:W-:-:S04]  /*2fd0*/  FFMA R30, R29, R37, R30 ;  /* 0x000000251d1e7223 */ /* 0x000fc8000000001e */
[----:B---3--:R-:W-:-:S04]  /*2fe0*/  FFMA R30, R27, R36, R30 ;  /* 0x000000241b1e7223 */ /* 0x008fc8000000001e */
[----:B------:R-:W-:-:S04]  /*2ff0*/  FFMA R25, R25, R34, R30 ;  /* 0x0000002219197223 */ /* 0x000fc8000000001e */
[----:B------:R-:W-:-:S07]  /*3000*/  FFMA R23, R32, R33, R25 ;  /* 0x0000002120177223 */ /* 0x000fce0000000019 */
.L_x_56:
        /* <DEDUP_REMOVED lines=17> */
[----:B------:R-:W4:Y:S01]  /*3120*/  LDG.E R31, desc[UR10][R16.64+0xc] ;  /* 0x00000c0a101f7981 */ /* 0x000f22000c1e1900 */
[----:B------:R-:W-:Y:S01]  /*3130*/  IADD3 R26, PT, PT, R26, 0x4, RZ ;  /* 0x000000041a1a7810 */ /* 0x000fe20007ffe0ff */
[----:B--2--5:R-:W-:-:S04]  /*3140*/  FFMA R25, R28, R25, R23 ;  /* 0x000000191c197223 */ /* 0x024fc80000000017 */
[----:B---3--:R-:W-:-:S04]  /*3150*/  FFMA R25, R30, R27, R25 ;  /* 0x0000001b1e197223 */ /* 0x008fc80000000019 */
[----:B----4-:R-:W-:-:S04]  /*3160*/  FFMA R25, R32, R29, R25 ;  /* 0x0000001d20197223 */ /* 0x010fc80000000019 */
[----:B------:R-:W-:-:S07]  /*3170*/  FFMA R23, R34, R31, R25 ;  /* 0x0000001f22177223 */ /* 0x000fce0000000019 */
.L_x_57:
[----:B------:R-:W-:Y:S05]  /*3180*/  @!P2 BRA `(.L_x_55) ;  /* 0x000000000048a947 */ /* 0x000fea0003800000 */
[----:B------:R-:W0:Y:S01]  /*3190*/  LDC.64 R18, c[0x0][0x380] ;  /* 0x0000e000ff127b82 */ /* 0x000e220000000a00 */
[--C-:B------:R-:W-:Y:S02]  /*31a0*/  IMAD R25, R21, UR5, R26.reuse ;  /* 0x0000000515197c24 */ /* 0x100fe4000f8e021a */
[----:B------:R-:W-:-:S05]  /*31b0*/  IMAD R27, R13, UR5, R26 ;  /* 0x000000050d1b7c24 */ /* 0x000fca000f8e021a */
        /* <DEDUP_REMOVED lines=15> */
.L_x_55:
[----:B------:R-:W2:Y:S01]  /*32b0*/  LDG.E R18, desc[UR10][R14.64] ;  /* 0x0000000a0e127981 */ /* 0x000ea2000c1e1900 */
[----:B------:R-:W0:Y:S01]  /*32c0*/  LDC.64 R16, c[0x0][0x390] ;  /* 0x0000e400ff107b82 */ /* 0x000e220000000a00 */
[----:B------:R-:W-:Y:S02]  /*32d0*/  IADD3 R19, PT, PT, R21, R24, RZ ;  /* 0x0000001815137210 */ /* 0x000fe40007ffe0ff */
[----:B-----5:R1:W-:Y:S03]  /*32e0*/  STL [R22], R23 ;  /* 0x0000001716007387 */ /* 0x0203e60000100800 */
[----:B0-----:R-:W-:-:S04]  /*32f0*/  IMAD.WIDE R16, R19, 0x4, R16 ;  /* 0x0000000413107825 */ /* 0x001fc800078e0210 */
[----:B--2---:R-:W-:-:S05]  /*3300*/  FADD R18, R18, R23 ;  /* 0x0000001712127221 */ /* 0x004fca0000000000 */
[----:B------:R-:W-:-:S05]  /*3310*/  FMNMX R19, RZ, R18, !PT ;  /* 0x00000012ff137209 */ /* 0x000fca0007800000 */
[----:B------:R1:W-:Y:S02]  /*3320*/  STG.E desc[UR10][R16.64], R19 ;  /* 0x0000001310007986 */ /* 0x0003e4000c10190a */
.L_x_52:
[----:B------:R-:W-:Y:S05]  /*3330*/  BSYNC.RECONVERGENT B1 ;  /* 0x0000000000017941 */ /* 0x000fea0003800200 */
.L_x_51:
[----:B------:R-:W-:-:S04]  /*3340*/  ISETP.GE.AND P0, PT, R13, UR8, PT ;  /* 0x000000080d007c0c */ /* 0x000fc8000bf06270 */
[----:B------:R-:W-:-:S13]  /*3350*/  ISETP.GE.OR P0, PT, R2, UR7, P0 ;  /* 0x0000000702007c0c */ /* 0x000fda0008706670 */
[----:B------:R-:W-:Y:S05]  /*3360*/  @P0 BRA `(.L_x_58) ;  /* 0x0000000800bc0947 */ /* 0x000fea0003800000 */
[----:B-1----:R0:W5:Y:S01]  /*3370*/  LDL R23, [R22+0x20] ;  /* 0x0000200016177983 */ /* 0x0021620000100800 */
[----:B------:R-:W-:Y:S02]  /*3380*/  ISETP.GE.U32.AND P0, PT, R5, 0xf, PT ;  /* 0x0000000f0500780c */ /* 0x000fe40003f06070 */
[----:B------:R-:W-:Y:S02]  /*3390*/  ISETP.NE.AND P2, PT, R6, RZ, PT ;  /* 0x000000ff0600720c */ /* 0x000fe40003f45270 */
[----:B------:R-:W-:-:S09]  /*33a0*/  MOV R26, UR6 ;  /* 0x00000006001a7c02 */ /* 0x000fd20008000f00 */
[----:B0-----:R-:W-:Y:S05]  /*33b0*/  @!P0 BRA `(.L_x_59) ;  /* 0x0000000000f08947 */ /* 0x001fea0003800000 */
[----:B------:R-:W-:Y:S01]  /*33c0*/  MOV R26, UR6 ;  /* 0x00000006001a7c02 */ /* 0x000fe20008000f00 */
[----:B------:R-:W-:-:S06]  /*33d0*/  UMOV UR4, URZ ;  /* 0x000000ff00047c82 */ /* 0x000fcc0008000000 */
.L_x_60:
[----:B------:R-:W0:Y:S01]  /*33e0*/  LDC.64 R18, c[0x0][0x380] ;  /* 0x0000e000ff127b82 */ /* 0x000e220000000a00 */
[----:B------:R-:W-:Y:S01]  /*33f0*/  IADD3 R25, PT, PT, R9, R26, RZ ;  /* 0x0000001a09197210 */ /* 0x000fe20007ffe0ff */
[----:B------:R-:W-:-:S06]  /*3400*/  IMAD R27, R13, UR5, R26 ;  /* 0x000000050d1b7c24 */ /* 0x000fcc000f8e021a */
        /* <DEDUP_REMOVED lines=55> */
.L_x_59:
[----:B------:R-:W-:Y:S05]  /*3780*/  @!P2 BRA `(.L_x_61) ;  /* 0x000000040030a947 */ /* 0x000fea0003800000 */
[----:B------:R-:W-:Y:S02]  /*3790*/  ISETP.GE.U32.AND P0, PT, R11, 0x7, PT ;  /* 0x000000070b00780c */ /* 0x000fe40003f06070 */
[----:B------:R-:W-:-:S11]  /*37a0*/  ISETP.NE.AND P2, PT, R7, RZ, PT ;  /* 0x000000ff0700720c */ /* 0x000fd60003f45270 */
[----:B------:R-:W-:Y:S05]  /*37b0*/  @!P0 BRA `(.L_x_62) ;  /* 0x00000000007c8947 */ /* 0x000fea0003800000 */
        /* <DEDUP_REMOVED lines=31> */
.L_x_62:
        /* <DEDUP_REMOVED lines=23> */
.L_x_63:
[----:B------:R-:W-:Y:S05]  /*3b20*/  @!P2 BRA `(.L_x_61) ;  /* 0x000000000048a947 */ /* 0x000fea0003800000 */
[----:B------:R-:W0:Y:S01]  /*3b30*/  LDC.64 R16, c[0x0][0x380] ;  /* 0x0000e000ff107b82 */ /* 0x000e220000000a00 */
[----:B------:R-:W-:Y:S01]  /*3b40*/  IADD3 R25, PT, PT, R9, R26, RZ ;  /* 0x0000001a09197210 */ /* 0x000fe20007ffe0ff */
[----:B------:R-:W-:-:S06]  /*3b50*/  IMAD R13, R13, UR5, R26 ;  /* 0x000000050d0d7c24 */ /* 0x000fcc000f8e021a */
        /* <DEDUP_REMOVED lines=15> */
.L_x_61:
        /* <DEDUP_REMOVED lines=8> */
[----:B------:R-:W-:-:S05]  /*3cd0*/  FMNMX R13, RZ, R18, !PT ;  /* 0x00000012ff0d7209 */ /* 0x000fca0007800000 */
[----:B------:R3:W-:Y:S01]  /*3ce0*/  STG.E desc[UR10][R16.64+0x4], R13 ;  /* 0x0000040d10007986 */ /* 0x0007e2000c10190a */
[----:B------:R-:W-:Y:S05]  /*3cf0*/  BRA `(.L_x_58) ;  /* 0x0000000000587947 */ /* 0x000fea0003800000 */
.L_x_50:
[----:B------:R-:W0:Y:S02]  /*3d00*/  LDCU UR4, c[0x0][0x3a4] ;  /* 0x00007480ff0477ac */ /* 0x000e240008000800 */
[----:B0-----:R-:W-:-:S04]  /*3d10*/  ISETP.GE.AND P0, PT, R13, UR4, PT ;  /* 0x000000040d007c0c */ /* 0x001fc8000bf06270 */
[----:B------:R-:W-:-:S13]  /*3d20*/  ISETP.GE.OR P2, PT, R21, UR7, P0 ;  /* 0x0000000715007c0c */ /* 0x000fda0008746670 */
[----:B------:R-:W2:Y:S01]  /*3d30*/  @!P2 LDL R13, [R22] ;  /* 0x00000000160da983 */ /* 0x000ea20000100800 */
[----:B------:R-:W0:Y:S03]  /*3d40*/  @!P2 LDC.64 R16, c[0x0][0x390] ;  /* 0x0000e400ff10ab82 */ /* 0x000e260000000a00 */
[----:B------:R-:W2:Y:S01]  /*3d50*/  @!P2 LDG.E R18, desc[UR10][R14.64] ;  /* 0x0000000a0e12a981 */ /* 0x000ea2000c1e1900 */
[----:B------:R-:W-:Y:S02]  /*3d60*/  ISETP.GE.OR P0, PT, R2, UR7, P0 ;  /* 0x0000000702007c0c */ /* 0x000fe40008706670 */
[----:B------:R-:W-:-:S11]  /*3d70*/  @!P2 IADD3 R19, PT, PT, R21, R24, RZ ;  /* 0x000000181513a210 */ /* 0x000fd60007ffe0ff */
[----:B------:R-:W3:Y:S01]  /*3d80*/  @!P0 LDL R26, [R22+0x20] ;  /* 0x00002000161a8983 */ /* 0x000ee20000100800 */
[----:B0-----:R-:W-:-:S04]  /*3d90*/  @!P2 IMAD.WIDE R16, R19, 0x4, R16 ;  /* 0x000000041310a825 */ /* 0x001fc800078e0210 */
[----:B--2---:R-:W-:Y:S02]  /*3da0*/  @!P2 FADD R13, R13, R18 ;  /* 0x000000120d0da221 */ /* 0x004fe40000000000 */
[----:B------:R-:W0:Y:S03]  /*3db0*/  @!P0 LDC.64 R18, c[0x0][0x390] ;  /* 0x0000e400ff128b82 */ /* 0x000e260000000a00 */
[----:B------:R-:W-:-:S05]  /*3dc0*/  @!P2 FMNMX R13, RZ, R13, !PT ;  /* 0x0000000dff0da209 */ /* 0x000fca0007800000 */
[----:B------:R2:W-:Y:S04]  /*3dd0*/  @!P2 STG.E desc[UR10][R16.64], R13 ;  /* 0x0000000d1000a986 */ /* 0x0005e8000c10190a */
[----:B------:R-:W3:Y:S01]  /*3de0*/  @!P0 LDG.E R23, desc[UR10][R14.64+0x4] ;  /* 0x0000040a0e178981 */ /* 0x000ee2000c1e1900 */
[----:B------:R-:W-:-:S04]  /*3df0*/  @!P0 IADD3 R25, P2, PT, R21, R24, RZ ;  /* 0x0000001815198210 */ /* 0x000fc80007f5e0ff */
[----:B------:R-:W-:Y:S02]  /*3e00*/  @!P0 LEA.HI.X.SX32 R24, R24, R0, 0x1, P2 ;  /* 0x0000000018188211 */ /* 0x000fe400010f0eff */
[----:B0-----:R-:W-:-:S04]  /*3e10*/  @!P0 LEA R18, P2, R25, R18, 0x2 ;  /* 0x0000001219128211 */ /* 0x001fc800078410ff */
[----:B------:R-:W-:Y:S01]  /*3e20*/  @!P0 LEA.HI.X R19, R25, R19, R24, 0x2, P2 ;  /* 0x0000001319138211 */ /* 0x000fe200010f1418 */
[----:B---3--:R-:W-:-:S05]  /*3e30*/  @!P0 FADD R23, R23, R26 ;  /* 0x0000001a17178221 */ /* 0x008fca0000000000 */
[----:B------:R-:W-:-:S05]  /*3e40*/  @!P0 FMNMX R23, RZ, R23, !PT ;  /* 0x00000017ff178209 */ /* 0x000fca0007800000 */
[----:B------:R2:W-:Y:S02]  /*3e50*/  @!P0 STG.E desc[UR10][R18.64+0x4], R23 ;  /* 0x0000041712008986 */ /* 0x0005e4000c10190a */
.L_x_58:
[----:B------:R-:W-:Y:S05]  /*3e60*/  BSYNC.RECONVERGENT B0 ;  /* 0x0000000000007941 */ /* 0x000fea0003800200 */
.L_x_49:
[----:B------:R-:W-:Y:S05]  /*3e70*/  @P1 BRA `(.L_x_64) ;  /* 0xffffffe800981947 */ /* 0x000fea000383ffff */
[----:B------:R-:W-:Y:S05]  /*3e80*/  EXIT ;  /* 0x000000000000794d */ /* 0x000fea0003800000 */
.L_x_65:
        /* <DEDUP_REMOVED lines=15> */
.L_x_84:


//--------------------- .text._Z18batch_conv2d_f_kerILi2ELi2ELi0ELi1ELi28ELi28ELi1EEvPfiiiiPKfiiS2_iiS0_i --------------------------
	.section	.text._Z18batch_conv2d_f_kerILi2ELi2ELi0ELi1ELi28ELi28ELi1EEvPfiiiiPKfiiS2_iiS0_i,"ax",@progbits
	.align	128
        .global         _Z18batch_conv2d_f_kerILi2ELi2ELi0ELi1ELi28ELi28ELi1EEvPfiiiiPKfiiS2_iiS0_i
        .type           _Z18batch_conv2d_f_kerILi2ELi2ELi0ELi1ELi28ELi28ELi1EEvPfiiiiPKfiiS2_iiS0_i,@function
        .size           _Z18batch_conv2d_f_kerILi2ELi2ELi0ELi1ELi28ELi28ELi1EEvPfiiiiPKfiiS2_iiS0_i,(.L_x_85 - _Z18batch_conv2d_f_kerILi2ELi2ELi0ELi1ELi28ELi28ELi1EEvPfiiiiPKfiiS2_iiS0_i)
        .other          _Z18batch_conv2d_f_kerILi2ELi2ELi0ELi1ELi28ELi28ELi1EEvPfiiiiPKfiiS2_iiS0_i,@"STO_CUDA_ENTRY STV_DEFAULT"
_Z18batch_conv2d_f_kerILi2ELi2ELi0ELi1ELi28ELi28ELi1EEvPfiiiiPKfiiS2_iiS0_i:
.text._Z18batch_conv2d_f_kerILi2ELi2ELi0ELi1ELi28ELi28ELi1EEvPfiiiiPKfiiS2_iiS0_i:
[----:B------:R-:W-:Y:S01]  /*0000*/  LDC R1, c[0x0][0x37c] ;  /* 0x0000df00ff017b82 */ /* 0x000fe20000000800 */
[----:B------:R-:W0:Y:S07]  /*0010*/  S2R R2, SR_TID.X ;  /* 0x0000000000027919 */ /* 0x000e2e0000002100 */
[----:B------:R-:W1:Y:S01]  /*0020*/  LDC.64 R4, c[0x0][0x380] ;  /* 0x0000e000ff047b82 */ /* 0x000e620000000a00 */
[----:B------:R-:W2:Y:S01]  /*0030*/  LDCU.64 UR4, c[0x0][0x358] ;  /* 0x00006b00ff0477ac */ /* 0x000ea20008000a00 */
[----:B------:R-:W3:Y:S06]  /*0040*/  S2R R14, SR_CTAID.X ;  /* 0x00000000000e7919 */ /* 0x000eec0000002500 */
[----:B------:R-:W2:Y:S08]  /*0050*/  LDC.64 R6, c[0x0][0x398] ;  /* 0x0000e600ff067b82 */ /* 0x000eb00000000a00 */
[----:B------:R-:W4:Y:S01]  /*0060*/  LDC.64 R10, c[0x0][0x3b8] ;  /* 0x0000ee00ff0a7b82 */ /* 0x000f220000000a00 */
[----:B0-----:R-:W-:Y:S01]  /*0070*/  LOP3.LUT R0, R2, 0xffff, RZ, 0xc0, !PT ;  /* 0x0000ffff02007812 */ /* 0x001fe200078ec0ff */
[----:B--2---:R-:W2:Y:S01]  /*0080*/  LDG.E R8, desc[UR4][R6.64+0x8] ;  /* 0x0000080406087981 */ /* 0x004ea2000c1e1900 */
[----:B---3--:R-:W-:-:S03]  /*0090*/  IMAD R3, R14, 0xc40, RZ ;  /* 0x00000c400e037824 */ /* 0x008fc600078e02ff */
[----:B------:R-:W3:Y:S01]  /*00a0*/  LDG.E R12, desc[UR4][R6.64+0xc] ;  /* 0x00000c04060c7981 */ /* 0x000ee2000c1e1900 */
[----:B------:R-:W-:-:S05]  /*00b0*/  IMAD R0, R0, 0x124a, RZ ;  /* 0x0000124a00007824 */ /* 0x000fca00078e02ff */
[----:B------:R-:W-:-:S04]  /*00c0*/  SHF.R.U32.HI R13, RZ, 0x10, R0 ;  /* 0x00000010ff0d7819 */ /* 0x000fc80000011600 */
[----:B------:R-:W-:-:S05]  /*00d0*/  PRMT R0, R13, 0x9910, RZ ;  /* 0x000099100d007816 */ /* 0x000fca00000000ff */
[----:B------:R-:W-:-:S05]  /*00e0*/  IMAD R0, R0, 0xe, RZ ;  /* 0x0000000e00007824 */ /* 0x000fca00078e02ff */
[----:B------:R-:W-:-:S04]  /*00f0*/  IADD3 R0, PT, PT, RZ, -R0, RZ ;  /* 0x80000000ff007210 */ /* 0x000fc80007ffe0ff */
[----:B------:R-:W-:-:S04]  /*0100*/  PRMT R15, R0, 0x7710, RZ ;  /* 0x00007710000f7816 */ /* 0x000fc800000000ff */
[----:B------:R-:W-:-:S04]  /*0110*/  IADD3 R15, PT, PT, R15, R2, RZ ;  /* 0x000000020f0f7210 */ /* 0x000fc80007ffe0ff */
[----:B------:R-:W-:-:S04]  /*0120*/  LOP3.LUT R15, R15, 0xffff, RZ, 0xc0, !PT ;  /* 0x0000ffff0f0f7812 */ /* 0x000fc800078ec0ff */
[----:B------:R-:W-:-:S04]  /*0130*/  SHF.L.U32 R0, R15, 0x1, RZ ;  /* 0x000000010f007819 */ /* 0x000fc800000006ff */
[----:B------:R-:W-:Y:S02]  /*0140*/  LOP3.LUT R0, R3, R0, RZ, 0xfc, !PT ;  /* 0x0000000003007212 */ /* 0x000fe400078efcff */
[----:B------:R-:W0:Y:S03]  /*0150*/  LDC.64 R2, c[0x0][0x3a8] ;  /* 0x0000ea00ff027b82 */ /* 0x000e260000000a00 */
[----:B------:R-:W-:Y:S02]  /*0160*/  IMAD R9, R13, 0x38, R0 ;  /* 0x000000380d097824 */ /* 0x000fe400078e0200 */
[----:B------:R-:W5:Y:S02]  /*0170*/  LDG.E R0, desc[UR4][R6.64] ;  /* 0x0000000406007981 */ /* 0x000f64000c1e1900 */
[----:B-1----:R-:W-:Y:S02]  /*0180*/  IMAD.WIDE R4, R9, 0x4, R4 ;  /* 0x0000000409047825 */ /* 0x002fe400078e0204 */
[----:B------:R4:W2:Y:S04]  /*0190*/  LDG.E R9, desc[UR4][R6.64+0x4] ;  /* 0x0000040406097981 */ /* 0x0008a8000c1e1900 */
[----:B------:R-:W5:Y:S04]  /*01a0*/  LDG.E R17, desc[UR4][R4.64] ;  /* 0x0000000404117981 */ /* 0x000f68000c1e1900 */
[----:B------:R-:W2:Y:S04]  /*01b0*/  LDG.E R18, desc[UR4][R4.64+0x4] ;  /* 0x0000040404127981 */ /* 0x000ea8000c1e1900 */
[----:B------:R-:W3:Y:S04]  /*01c0*/  LDG.E R19, desc[UR4][R4.64+0x70] ;  /* 0x0000700404137981 */ /* 0x000ee8000c1e1900 */
[----:B------:R-:W3:Y:S04]  /*01d0*/  LDG.E R20, desc[UR4][R4.64+0x74] ;  /* 0x0000740404147981 */ /* 0x000ee8000c1e1900 */
[----:B0-----:R-:W3:Y:S01]  /*01e0*/  LDG.E R22, desc[UR4][R2.64] ;  /* 0x0000000402167981 */ /* 0x001ee2000c1e1900 */
[----:B------:R-:W-:-:S03]  /*01f0*/  IMAD R14, R14, 0x38, R13 ;  /* 0x000000380e0e7824 */ /* 0x000fc600078e020d */
[----:B------:R-:W3:Y:S01]  /*0200*/  LDG.E R21, desc[UR4][R4.64+0xc40] ;  /* 0x000c400404157981 */ /* 0x000ee2000c1e1900 */
[----:B------:R-:W-:-:S03]  /*0210*/  IMAD R15, R14, 0xe, R15 ;  /* 0x0000000e0e0f7824 */ /* 0x000fc600078e020f */
[----:B------:R-:W3:Y:S01]  /*0220*/  LDG.E R23, desc[UR4][R4.64+0x1880] ;  /* 0x0018800404177981 */ /* 0x000ee2000c1e1900 */
[----:B----4-:R-:W-:-:S03]  /*0230*/  IMAD.WIDE R6, R15, 0x4, R10 ;  /* 0x000000040f067825 */ /* 0x010fc600078e020a */
[----:B------:R-:W4:Y:S04]  /*0240*/  LDG.E R14, desc[UR4][R4.64+0x1884] ;  /* 0x00188404040e7981 */ /* 0x000f28000c1e1900 */
[----:B------:R-:W4:Y:S04]  /*0250*/  LDG.E R11, desc[UR4][R4.64+0x24c0] ;  /* 0x0024c004040b7981 */ /* 0x000f28000c1e1900 */
[----:B------:R-:W4:Y:S04]  /*0260*/  LDG.E R10, desc[UR4][R4.64+0x24c4] ;  /* 0x0024c404040a7981 */ /* 0x000f28000c1e1900 */
[----:B------:R-:W4:Y:S04]  /*0270*/  LDG.E R13, desc[UR4][R4.64+0x2530] ;  /* 0x00253004040d7981 */ /* 0x000f28000c1e1900 */
[----:B------:R-:W4:Y:S01]  /*0280*/  LDG.E R15, desc[UR4][R4.64+0x2534] ;  /* 0x00253404040f7981 */ /* 0x000f22000c1e1900 */
[----:B-----5:R-:W-:-:S04]  /*0290*/  FFMA R16, R0, R17, RZ ;  /* 0x0000001100107223 */ /* 0x020fc800000000ff */
[----:B--2---:R-:W-:Y:S02]  /*02a0*/  FFMA R17, R9, R18, R16 ;  /* 0x0000001209117223 */ /* 0x004fe40000000010 */
[----:B------:R-:W2:Y:S02]  /*02b0*/  LDG.E R18, desc[UR4][R4.64+0xc44] ;  /* 0x000c440404127981 */ /* 0x000ea4000c1e1900 */
[----:B---3--:R-:W-:Y:S02]  /*02c0*/  FFMA R17, R8, R19, R17 ;  /* 0x0000001308117223 */ /* 0x008fe40000000011 */
[----:B------:R-:W3:Y:S02]  /*02d0*/  LDG.E R19, desc[UR4][R4.64+0x18f4] ;  /* 0x0018f40404137981 */ /* 0x000ee4000c1e1900 */
[----:B------:R-:W-:Y:S02]  /*02e0*/  FFMA R17, R12, R20, R17 ;  /* 0x000000140c117223 */ /* 0x000fe40000000011 */
[----:B------:R-:W5:Y:S02]  /*02f0*/  LDG.E R20, desc[UR4][R4.64+0xcb0] ;  /* 0x000cb00404147981 */ /* 0x000f64000c1e1900 */
[----:B------:R-:W-:-:S02]  /*0300*/  FADD R22, R17, R22 ;  /* 0x0000001611167221 */ /* 0x000fc40000000000 */
[----:B------:R0:W3:Y:S03]  /*0310*/  LDG.E R17, desc[UR4][R4.64+0x18f0] ;  /* 0x0018f00404117981 */ /* 0x0000e6000c1e1900 */
[----:B------:R-:W-:Y:S02]  /*0320*/  FMNMX R25, RZ, R22, !PT ;  /* 0x00000016ff197209 */ /* 0x000fe40007800000 */
[----:B------:R-:W4:Y:S04]  /*0330*/  LDG.E R22, desc[UR4][R4.64+0xcb4] ;  /* 0x000cb40404167981 */ /* 0x000f28000c1e1900 */
[----:B------:R-:W-:Y:S04]  /*0340*/  STG.E desc[UR4][R6.64], R25 ;  /* 0x0000001906007986 */ /* 0x000fe8000c101904 */
[----:B------:R-:W3:Y:S01]  /*0350*/  LDG.E R24, desc[UR4][R2.64] ;  /* 0x0000000402187981 */ /* 0x000ee2000c1e1900 */
[----:B------:R-:W-:-:S04]  /*0360*/  FFMA R16, R0, R21, RZ ;  /* 0x0000001500107223 */ /* 0x000fc800000000ff */
[----:B--2---:R-:W-:-:S04]  /*0370*/  FFMA R21, R9, R18, R16 ;  /* 0x0000001209157223 */ /* 0x004fc80000000010 */
[----:B-----5:R-:W-:-:S04]  /*0380*/  FFMA R21, R8, R20, R21 ;  /* 0x0000001408157223 */ /* 0x020fc80000000015 */
[----:B----4-:R-:W-:-:S04]  /*0390*/  FFMA R21, R12, R22, R21 ;  /* 0x000000160c157223 */ /* 0x010fc80000000015 */
[----:B---3--:R-:W-:-:S05]  /*03a0*/  FADD R21, R21, R24 ;  /* 0x0000001815157221 */ /* 0x008fca0000000000 */
[----:B------:R-:W-:-:S05]  /*03b0*/  FMNMX R21, RZ, R21, !PT ;  /* 0x00000015ff157209 */ /* 0x000fca0007800000 */
[----:B------:R-:W-:Y:S04]  /*03c0*/  STG.E desc[UR4][R6.64+0x310], R21 ;  /* 0x0003101506007986 */ /* 0x000fe8000c101904 */
[----:B------:R-:W2:Y:S01]  /*03d0*/  LDG.E R16, desc[UR4][R2.64] ;  /* 0x0000000402107981 */ /* 0x000ea2000c1e1900 */
[----:B0-----:R-:W-:-:S04]  /*03e0*/  FFMA R4, R0, R23, RZ ;  /* 0x0000001700047223 */ /* 0x001fc800000000ff */
[----:B------:R-:W-:-:S04]  /*03f0*/  FFMA R5, R9, R14, R4 ;  /* 0x0000000e09057223 */ /* 0x000fc80000000004 */
[----:B------:R-:W-:-:S04]  /*0400*/  FFMA R5, R8, R17, R5 ;  /* 0x0000001108057223 */ /* 0x000fc80000000005 */
[----:B------:R-:W-:-:S04]  /*0410*/  FFMA R5, R12, R19, R5 ;  /* 0x000000130c057223 */ /* 0x000fc80000000005 */
[----:B--2---:R-:W-:-:S05]  /*0420*/  FADD R5, R5, R16 ;  /* 0x0000001005057221 */ /* 0x004fca0000000000 */
[----:B------:R-:W-:-:S05]  /*0430*/  FMNMX R5, RZ, R5, !PT ;  /* 0x00000005ff057209 */ /* 0x000fca0007800000 */
[----:B------:R-:W-:Y:S04]  /*0440*/  STG.E desc[UR4][R6.64+0x620], R5 ;  /* 0x0006200506007986 */ /* 0x000fe8000c101904 */
[----:B------:R-:W2:Y:S01]  /*0450*/  LDG.E R4, desc[UR4][R2.64] ;  /* 0x0000000402047981 */ /* 0x000ea2000c1e1900 */
[----:B------:R-:W-:-:S04]  /*0460*/  FFMA R0, R0, R11, RZ ;  /* 0x0000000b00007223 */ /* 0x000fc800000000ff */
[----:B------:R-:W-:-:S04]  /*0470*/  FFMA R9, R9, R10, R0 ;  /* 0x0000000a09097223 */ /* 0x000fc80000000000 */
[----:B------:R-:W-:-:S04]  /*0480*/  FFMA R9, R8, R13, R9 ;  /* 0x0000000d08097223 */ /* 0x000fc80000000009 */
[----:B------:R-:W-:-:S04]  /*0490*/  FFMA R9, R12, R15, R9 ;  /* 0x0000000f0c097223 */ /* 0x000fc80000000009 */
[----:B--2---:R-:W-:-:S05]  /*04a0*/  FADD R4, R9, R4 ;  /* 0x0000000409047221 */ /* 0x004fca0000000000 */
[----:B------:R-:W-:-:S05]  /*04b0*/  FMNMX R9, RZ, R4, !PT ;  /* 0x00000004ff097209 */ /* 0x000fca0007800000 */
[----:B------:R-:W-:Y:S01]  /*04c0*/  STG.E desc[UR4][R6.64+0x930], R9 ;  /* 0x0009300906007986 */ /* 0x000fe2000c101904 */
[----:B------:R-:W-:Y:S05]  /*04d0*/  EXIT ;  /* 0x000000000000794d */ /* 0x000fea0003800000 */
.L_x_66:
        /* <DEDUP_REMOVED lines=10> */
.L_x_85:


//--------------------- .text._Z13normalize_kerPfiff --------------------------
	.section	.text._Z13normalize_kerPfiff,"ax",@progbits
	.align	128
        .global         _Z13normalize_kerPfiff
        .type           _Z13normalize_kerPfiff,@function
        .size           _Z13normalize_kerPfiff,(.L_x_81 - _Z13normalize_kerPfiff)
        .other          _Z13normalize_kerPfiff,@"STO_CUDA_ENTRY STV_DEFAULT"
_Z13normalize_kerPfiff:
.text._Z13normalize_kerPfiff:
[----:B------:R-:W-:Y:S01]  /*0000*/  LDC R1, c[0x0][0x37c] ;  /* 0x0000df00ff017b82 */ /* 0x000fe20000000800 */
[----:B------:R-:W0:Y:S07]  /*0010*/  S2R R0, SR_TID.X ;  /* 0x0000000000007919 */ /* 0x000e2e0000002100 */
[----:B------:R-:W0:Y:S01]  /*0020*/  S2UR UR4, SR_CTAID.X ;  /* 0x00000000000479c3 */ /* 0x000e220000002500 */
[----:B------:R-:W1:Y:S07]  /*0030*/  LDCU UR5, c[0x0][0x388] ;  /* 0x00007100ff0577ac */ /* 0x000e6e0008000800 */
[----:B------:R-:W0:Y:S02]  /*0040*/  LDC R3, c[0x0][0x360] ;  /* 0x0000d800ff037b82 */ /* 0x000e240000000800 */
[----:B0-----:R-:W-:-:S05]  /*0050*/  IMAD R3, R3, UR4, R0 ;  /* 0x0000000403037c24 */ /* 0x001fca000f8e0200 */
[----:B-1----:R-:W-:-:S13]  /*0060*/  ISETP.GE.AND P0, PT, R3, UR5, PT ;  /* 0x0000000503007c0c */ /* 0x002fda000bf06270 */
[----:B------:R-:W-:Y:S05]  /*0070*/  @P0 EXIT ;  /* 0x000000000000094d */ /* 0x000fea0003800000 */
[----:B------:R-:W0:Y:S01]  /*0080*/  LDC.64 R4, c[0x0][0x380] ;  /* 0x0000e000ff047b82 */ /* 0x000e220000000a00 */
[----:B------:R-:W1:Y:S01]  /*0090*/  LDCU.64 UR4, c[0x0][0x358] ;  /* 0x00006b00ff0477ac */ /* 0x000e620008000a00 */
[----:B------:R-:W2:Y:S06]  /*00a0*/  LDCU UR6, c[0x0][0x38c] ;  /* 0x00007180ff0677ac */ /* 0x000eac0008000800 */
[----:B------:R-:W3:Y:S01]  /*00b0*/  LDC R7, c[0x0][0x390] ;  /* 0x0000e400ff077b82 */ /* 0x000ee20000000800 */
[----:B0-----:R-:W-:-:S05]  /*00c0*/  IMAD.WIDE R4, R3, 0x4, R4 ;  /* 0x0000000403047825 */ /* 0x001fca00078e0204 */
[----:B-1----:R-:W2:Y:S01]  /*00d0*/  LDG.E R0, desc[UR4][R4.64] ;  /* 0x0000000404007981 */ /* 0x002ea2000c1e1900 */
[----:B------:R-:W-:Y:S01]  /*00e0*/  BSSY.RECONVERGENT B0, `(.L_x_67) ;  /* 0x000000d000007945 */ /* 0x000fe20003800200 */
[----:B---3--:R-:W0:Y:S02]  /*00f0*/  MUFU.RCP R2, R7 ;  /* 0x0000000700027308 */ /* 0x008e240000001000 */
[----:B0-----:R-:W-:-:S04]  /*0100*/  FFMA R3, R2, -R7, 1 ;  /* 0x3f80000002037423 */ /* 0x001fc80000000807 */
[----:B------:R-:W-:Y:S01]  /*0110*/  FFMA R3, R2, R3, R2 ;  /* 0x0000000302037223 */ /* 0x000fe20000000002 */
[----:B--2---:R-:W-:-:S04]  /*0120*/  FADD R0, R0, -UR6 ;  /* 0x8000000600007e21 */ /* 0x004fc80008000000 */
[----:B------:R-:W0:Y:S01]  /*0130*/  FCHK P0, R0, R7 ;  /* 0x0000000700007302 */ /* 0x000e220000000000 */
[----:B------:R-:W-:-:S04]  /*0140*/  FFMA R2, R0, R3, RZ ;  /* 0x0000000300027223 */ /* 0x000fc800000000ff */
[----:B------:R-:W-:-:S04]  /*0150*/  FFMA R6, R2, -R7, R0 ;  /* 0x8000000702067223 */ /* 0x000fc80000000000 */
[----:B------:R-:W-:Y:S01]  /*0160*/  FFMA R3, R3, R6, R2 ;  /* 0x0000000603037223 */ /* 0x000fe20000000002 */
[----:B0-----:R-:W-:Y:S06]  /*0170*/  @!P0 BRA `(.L_x_68) ;  /* 0x00000000000c8947 */ /* 0x001fec0003800000 */
[----:B------:R-:W-:-:S07]  /*0180*/  MOV R2, 0x1a0 ;  /* 0x000001a000027802 */ /* 0x000fce0000000f00 */
[----:B------:R-:W-:Y:S05]  /*0190*/  CALL.REL.NOINC `($__internal_0_$__cuda_sm3x_div_rn_noftz_f32_slowpath) ;  /* 0x0000000000107944 */ /* 0x000fea0003c00000 */
[----:B------:R-:W-:-:S07]  /*01a0*/  IMAD.MOV.U32 R3, RZ, RZ, R0 ;  /* 0x000000ffff037224 */ /* 0x000fce00078e0000 */
.L_x_68:
[----:B------:R-:W-:Y:S05]  /*01b0*/  BSYNC.RECONVERGENT B0 ;  /* 0x0000000000007941 */ /* 0x000fea0003800200 */
.L_x_67:
[----:B------:R-:W-:Y:S01]  /*01c0*/  STG.E desc[UR4][R4.64], R3 ;  /* 0x0000000304007986 */ /* 0x000fe2000c101904 */
[----:B------:R-:W-:Y:S05]  /*01d0*/  EXIT ;  /* 0x000000000000794d */ /* 0x000fea0003800000 */
        .weak           $__internal_0_$__cuda_sm3x_div_rn_noftz_f32_slowpath
        .type           $__internal_0_$__cuda_sm3x_div_rn_noftz_f32_slowpath,@function
        .size           $__internal_0_$__cuda_sm3x_div_rn_noftz_f32_slowpath,(.L_x_81 - $__internal_0_$__cuda_sm3x_div_rn_noftz_f32_slowpath)
$__internal_0_$__cuda_sm3x_div_rn_noftz_f32_slowpath:
[----:B------:R-:W0:Y:S01]  /*01e0*/  LDC R3, c[0x0][0x390] ;  /* 0x0000e400ff037b82 */ /* 0x000e220000000800 */
[--C-:B------:R-:W-:Y:S01]  /*01f0*/  SHF.R.U32.HI R6, RZ, 0x17, R0.reuse ;  /* 0x00000017ff067819 */ /* 0x100fe20000011600 */
[----:B------:R-:W1:Y:S01]  /*0200*/  LDCU UR6, c[0x0][0x390] ;  /* 0x00007200ff0677ac */ /* 0x000e620008000800 */
[----:B------:R-:W-:Y:S01]  /*0210*/  BSSY.RECONVERGENT B1, `(.L_x_69) ;  /* 0x0000064000017945 */ /* 0x000fe20003800200 */
[----:B------:R-:W-:Y:S01]  /*0220*/  IMAD.MOV.U32 R8, RZ, RZ, R0 ;  /* 0x000000ffff087224 */ /* 0x000fe200078e0000 */
[----:B------:R-:W-:-:S05]  /*0230*/  LOP3.LUT R6, R6, 0xff, RZ, 0xc0, !PT ;  /* 0x000000ff06067812 */ /* 0x000fca00078ec0ff */
[----:B------:R-:W-:Y:S02]  /*0240*/  VIADD R11, R6, 0xffffffff ;  /* 0xffffffff060b7836 */ /* 0x000fe40000000000 */
[----:B-1----:R-:W-:Y:S01]  /*0250*/  IMAD.U32 R9, RZ, RZ, UR6 ;  /* 0x00000006ff097e24 */ /* 0x002fe2000f8e00ff */
[----:B0-----:R-:W-:-:S04]  /*0260*/  SHF.R.U32.HI R7, RZ, 0x17, R3 ;  /* 0x00000017ff077819 */ /* 0x001fc80000011603 */
[----:B------:R-:W-:-:S05]  /*0270*/  LOP3.LUT R7, R7, 0xff, RZ, 0xc0, !PT ;  /* 0x000000ff07077812 */ /* 0x000fca00078ec0ff */
[----:B------:R-:W-:-:S05]  /*0280*/  VIADD R12, R7, 0xffffffff ;  /* 0xffffffff070c7836 */ /* 0x000fca0000000000 */
[----:B------:R-:W-:-:S04]  /*0290*/  ISETP.GT.U32.AND P0, PT, R12, 0xfd, PT ;  /* 0x000000fd0c00780c */ /* 0x000fc80003f04070 */
[----:B------:R-:W-:-:S13]  /*02a0*/  ISETP.GT.U32.OR P0, PT, R11, 0xfd, P0 ;  /* 0x000000fd0b00780c */ /* 0x000fda0000704470 */
[----:B------:R-:W-:Y:S01]  /*02b0*/  @!P0 IMAD.MOV.U32 R10, RZ, RZ, RZ ;  /* 0x000000ffff0a8224 */ /* 0x000fe200078e00ff */
[----:B------:R-:W-:Y:S06]  /*02c0*/  @!P0 BRA `(.L_x_70) ;  /* 0x00000000005c8947 */ /* 0x000fec0003800000 */
[----:B------:R-:W-:Y:S02]  /*02d0*/  FSETP.GTU.FTZ.AND P1, PT, |R3|, +INF , PT ;  /* 0x7f8000000300780b */ /* 0x000fe40003f3c200 */
[----:B------:R-:W-:-:S04]  /*02e0*/  FSETP.GTU.FTZ.AND P0, PT, |R0|, +INF , PT ;  /* 0x7f8000000000780b */ /* 0x000fc80003f1c200 */
[----:B------:R-:W-:-:S13]  /*02f0*/  PLOP3.LUT P0, PT, P0, P1, PT, 0xf8, 0x8f ;  /* 0x00000000008f781c */ /* 0x000fda0000703f70 */
[----:B------:R-:W-:Y:S05]  /*0300*/  @P0 BRA `(.L_x_71) ;  /* 0x00000004004c0947 */ /* 0x000fea0003800000 */
[----:B------:R-:W-:-:S13]  /*0310*/  LOP3.LUT P0, RZ, R9, 0x7fffffff, R8, 0xc8, !PT ;  /* 0x7fffffff09ff7812 */ /* 0x000fda000780c808 */
[----:B------:R-:W-:Y:S05]  /*0320*/  @!P0 BRA `(.L_x_72) ;  /* 0x00000004003c8947 */ /* 0x000fea0003800000 */
[C---:B------:R-:W-:Y:S02]  /*0330*/  FSETP.NEU.FTZ.AND P2, PT, |R0|.reuse, +INF , PT ;  /* 0x7f8000000000780b */ /* 0x040fe40003f5d200 */
[----:B------:R-:W-:Y:S02]  /*0340*/  FSETP.NEU.FTZ.AND P1, PT, |R3|, +INF , PT ;  /* 0x7f8000000300780b */ /* 0x000fe40003f3d200 */
[----:B------:R-:W-:-:S11]  /*0350*/  FSETP.NEU.FTZ.AND P0, PT, |R0|, +INF , PT ;  /* 0x7f8000000000780b */ /* 0x000fd60003f1d200 */
[----:B------:R-:W-:Y:S05]  /*0360*/  @!P1 BRA !P2, `(.L_x_72) ;  /* 0x00000004002c9947 */ /* 0x000fea0005000000 */
[----:B------:R-:W-:-:S04]  /*0370*/  LOP3.LUT P2, RZ, R8, 0x7fffffff, RZ, 0xc0, !PT ;  /* 0x7fffffff08ff7812 */ /* 0x000fc8000784c0ff */
[----:B------:R-:W-:-:S13]  /*0380*/  PLOP3.LUT P1, PT, P1, P2, PT, 0x2f, 0xf2 ;  /* 0x0000000000f2781c */ /* 0x000fda0000f24577 */
[----:B------:R-:W-:Y:S05]  /*0390*/  @P1 BRA `(.L_x_73) ;  /* 0x0000000400181947 */ /* 0x000fea0003800000 */
[----:B------:R-:W-:-:S04]  /*03a0*/  LOP3.LUT P1, RZ, R9, 0x7fffffff, RZ, 0xc0, !PT ;  /* 0x7fffffff09ff7812 */ /* 0x000fc8000782c0ff */
[----:B------:R-:W-:-:S13]  /*03b0*/  PLOP3.LUT P0, PT, P0, P1, PT, 0x2f, 0xf2 ;  /* 0x0000000000f2781c */ /* 0x000fda0000702577 */
[----:B------:R-:W-:Y:S05]  /*03c0*/  @P0 BRA `(.L_x_74) ;  /* 0x0000000400000947 */ /* 0x000fea0003800000 */
[----:B------:R-:W-:Y:S02]  /*03d0*/  ISETP.GE.AND P0, PT, R11, RZ, PT ;  /* 0x000000ff0b00720c */ /* 0x000fe40003f06270 */
[----:B------:R-:W-:-:S11]  /*03e0*/  ISETP.GE.AND P1, PT, R12, RZ, PT ;  /* 0x000000ff0c00720c */ /* 0x000fd60003f26270 */
[----:B------:R-:W-:Y:S02]  /*03f0*/  @P0 IMAD.MOV.U32 R10, RZ, RZ, RZ ;  /* 0x000000ffff0a0224 */ /* 0x000fe400078e00ff */
[----:B------:R-:W-:Y:S01]  /*0400*/  @!P0 FFMA R8, R0, 1.84467440737095516160e+19, RZ ;  /* 0x5f80000000088823 */ /* 0x000fe200000000ff */
[----:B------:R-:W-:Y:S02]  /*0410*/  @!P0 IMAD.MOV.U32 R10, RZ, RZ, -0x40 ;  /* 0xffffffc0ff0a8424 */ /* 0x000fe400078e00ff */
[----:B------:R-:W-:Y:S02]  /*0420*/  @!P1 FFMA R9, R3, 1.84467440737095516160e+19, RZ ;  /* 0x5f80000003099823 */ /* 0x000fe400000000ff */
[----:B------:R-:W-:-:S07]  /*0430*/  @!P1 VIADD R10, R10, 0x40 ;  /* 0x000000400a0a9836 */ /* 0x000fce0000000000 */
.L_x_70:
[----:B------:R-:W-:Y:S01]  /*0440*/  LEA R0, R7, 0xc0800000, 0x17 ;  /* 0xc080000007007811 */ /* 0x000fe200078eb8ff */
[----:B------:R-:W-:Y:S01]  /*0450*/  VIADD R6, R6, 0xffffff81 ;  /* 0xffffff8106067836 */ /* 0x000fe20000000000 */
[----:B------:R-:W-:Y:S03]  /*0460*/  BSSY.RECONVERGENT B2, `(.L_x_75) ;  /* 0x0000035000027945 */ /* 0x000fe60003800200 */
[----:B------:R-:W-:Y:S01]  /*0470*/  IMAD.IADD R9, R9, 0x1, -R0 ;  /* 0x0000000109097824 */ /* 0x000fe200078e0a00 */
[C---:B------:R-:W-:Y:S01]  /*0480*/  IADD3 R7, PT, PT, R6.reuse, 0x7f, -R7 ;  /* 0x0000007f06077810 */ /* 0x040fe20007ffe807 */
[----:B------:R-:W-:Y:S02]  /*0490*/  IMAD R0, R6, -0x800000, R8 ;  /* 0xff80000006007824 */ /* 0x000fe400078e0208 */
[----:B------:R-:W0:Y:S01]  /*04a0*/  MUFU.RCP R3, R9 ;  /* 0x0000000900037308 */ /* 0x000e220000001000 */
[----:B------:R-:W-:Y:S01]  /*04b0*/  FADD.FTZ R11, -R9, -RZ ;  /* 0x800000ff090b7221 */ /* 0x000fe20000010100 */
[----:B------:R-:W-:-:S03]  /*04c0*/  IMAD.IADD R7, R7, 0x1, R10 ;  /* 0x0000000107077824 */ /* 0x000fc600078e020a */
[----:B0-----:R-:W-:-:S04]  /*04d0*/  FFMA R12, R3, R11, 1 ;  /* 0x3f800000030c7423 */ /* 0x001fc8000000000b */
[----:B------:R-:W-:-:S04]  /*04e0*/  FFMA R12, R3, R12, R3 ;  /* 0x0000000c030c7223 */ /* 0x000fc80000000003 */
[----:B------:R-:W-:-:S04]  /*04f0*/  FFMA R3, R0, R12, RZ ;  /* 0x0000000c00037223 */ /* 0x000fc800000000ff */
[----:B------:R-:W-:-:S04]  /*0500*/  FFMA R8, R11, R3, R0 ;  /* 0x000000030b087223 */ /* 0x000fc80000000000 */
[----:B------:R-:W-:-:S04]  /*0510*/  FFMA R13, R12, R8, R3 ;  /* 0x000000080c0d7223 */ /* 0x000fc80000000003 */
[----:B------:R-:W-:-:S04]  /*0520*/  FFMA R8, R11, R13, R0 ;  /* 0x0000000d0b087223 */ /* 0x000fc80000000000 */
[----:B------:R-:W-:-:S05]  /*0530*/  FFMA R0, R12, R8, R13 ;  /* 0x000000080c007223 */ /* 0x000fca000000000d */
[----:B------:R-:W-:-:S04]  /*0540*/  SHF.R.U32.HI R3, RZ, 0x17, R0 ;  /* 0x00000017ff037819 */ /* 0x000fc80000011600 */
[----:B------:R-:W-:-:S05]  /*0550*/  LOP3.LUT R3, R3, 0xff, RZ, 0xc0, !PT ;  /* 0x000000ff03037812 */ /* 0x000fca00078ec0ff */
[----:B------:R-:W-:-:S04]  /*0560*/  IMAD.IADD R9, R3, 0x1, R7 ;  /* 0x0000000103097824 */ /* 0x000fc800078e0207 */
[----:B------:R-:W-:-:S05]  /*0570*/  VIADD R3, R9, 0xffffffff ;  /* 0xffffffff09037836 */ /* 0x000fca0000000000 */
[----:B------:R-:W-:-:S13]  /*0580*/  ISETP.GE.U32.AND P0, PT, R3, 0xfe, PT ;  /* 0x000000fe0300780c */ /* 0x000fda0003f06070 */
[----:B------:R-:W-:Y:S05]  /*0590*/  @!P0 BRA `(.L_x_76) ;  /* 0x0000000000808947 */ /* 0x000fea0003800000 */
[----:B------:R-:W-:-:S13]  /*05a0*/  ISETP.GT.AND P0, PT, R9, 0xfe, PT ;  /* 0x000000fe0900780c */ /* 0x000fda0003f04270 */
[----:B------:R-:W-:Y:S05]  /*05b0*/  @P0 BRA `(.L_x_77) ;  /* 0x00000000006c0947 */ /* 0x000fea0003800000 */
[----:B------:R-:W-:-:S13]  /*05c0*/  ISETP.GE.AND P0, PT, R9, 0x1, PT ;  /* 0x000000010900780c */ /* 0x000fda0003f06270 */
[----:B------:R-:W-:Y:S05]  /*05d0*/  @P0 BRA `(.L_x_78) ;  /* 0x0000000000740947 */ /* 0x000fea0003800000 */
[----:B------:R-:W-:Y:S02]  /*05e0*/  ISETP.GE.AND P0, PT, R9, -0x18, PT ;  /* 0xffffffe80900780c */ /* 0x000fe40003f06270 */
[----:B------:R-:W-:-:S11]  /*05f0*/  LOP3.LUT R0, R0, 0x80000000, RZ, 0xc0, !PT ;  /* 0x8000000000007812 */ /* 0x000fd600078ec0ff */
[----:B------:R-:W-:Y:S05]  /*0600*/  @!P0 BRA `(.L_x_78) ;  /* 0x0000000000688947 */ /* 0x000fea0003800000 */
[CCC-:B------:R-:W-:Y:S01]  /*0610*/  FFMA.RZ R3, R12.reuse, R8.reuse, R13.reuse ;  /* 0x000000080c037223 */ /* 0x1c0fe2000000c00d */
[CCC-:B------:R-:W-:Y:S01]  /*0620*/  FFMA.RM R6, R12.reuse, R8.reuse, R13.reuse ;  /* 0x000000080c067223 */ /* 0x1c0fe2000000400d */
[C---:B------:R-:W-:Y:S02]  /*0630*/  ISETP.NE.AND P2, PT, R9.reuse, RZ, PT ;  /* 0x000000ff0900720c */ /* 0x040fe40003f45270 */
[----:B------:R-:W-:Y:S02]  /*0640*/  ISETP.NE.AND P1, PT, R9, RZ, PT ;  /* 0x000000ff0900720c */ /* 0x000fe40003f25270 */
[----:B------:R-:W-:Y:S01]  /*0650*/  LOP3.LUT R7, R3, 0x7fffff, RZ, 0xc0, !PT ;  /* 0x007fffff03077812 */ /* 0x000fe200078ec0ff */
[----:B------:R-:W-:Y:S01]  /*0660*/  FFMA.RP R3, R12, R8, R13 ;  /* 0x000000080c037223 */ /* 0x000fe2000000800d */
[----:B------:R-:W-:Y:S02]  /*0670*/  VIADD R8, R9, 0x20 ;  /* 0x0000002009087836 */ /* 0x000fe40000000000 */
[----:B------:R-:W-:Y:S01]  /*0680*/  LOP3.LUT R7, R7, 0x800000, RZ, 0xfc, !PT ;  /* 0x0080000007077812 */ /* 0x000fe200078efcff */
[----:B------:R-:W-:Y:S01]  /*0690*/  IMAD.MOV R9, RZ, RZ, -R9 ;  /* 0x000000ffff097224 */ /* 0x000fe200078e0a09 */
[----:B------:R-:W-:-:S02]  /*06a0*/  FSETP.NEU.FTZ.AND P0, PT, R3, R6, PT ;  /* 0x000000060300720b */ /* 0x000fc40003f1d000 */
[----:B------:R-:W-:Y:S02]  /*06b0*/  SHF.L.U32 R8, R7, R8, RZ ;  /* 0x0000000807087219 */ /* 0x000fe400000006ff */
[----:B------:R-:W-:Y:S02]  /*06c0*/  SEL R6, R9, RZ, P2 ;  /* 0x000000ff09067207 */ /* 0x000fe40001000000 */
[----:B------:R-:W-:Y:S02]  /*06d0*/  ISETP.NE.AND P1, PT, R8, RZ, P1 ;  /* 0x000000ff0800720c */ /* 0x000fe40000f25270 */
[----:B------:R-:W-:Y:S02]  /*06e0*/  SHF.R.U32.HI R6, RZ, R6, R7 ;  /* 0x00000006ff067219 */ /* 0x000fe40000011607 */
[----:B------:R-:W-:Y:S02]  /*06f0*/  PLOP3.LUT P0, PT, P0, P1, PT, 0xf8, 0x8f ;  /* 0x00000000008f781c */ /* 0x000fe40000703f70 */
[----:B------:R-:W-:-:S02]  /*0700*/  SHF.R.U32.HI R8, RZ, 0x1, R6 ;  /* 0x00000001ff087819 */ /* 0x000fc40000011606 */
[----:B------:R-:W-:-:S04]  /*0710*/  SEL R3, RZ, 0x1, !P0 ;  /* 0x00000001ff037807 */ /* 0x000fc80004000000 */
[----:B------:R-:W-:-:S04]  /*0720*/  LOP3.LUT R3, R3, 0x1, R8, 0xf8, !PT ;  /* 0x0000000103037812 */ /* 0x000fc800078ef808 */
[----:B------:R-:W-:-:S05]  /*0730*/  LOP3.LUT R3, R3, R6, RZ, 0xc0, !PT ;  /* 0x0000000603037212 */ /* 0x000fca00078ec0ff */
[----:B------:R-:W-:-:S05]  /*0740*/  IMAD.IADD R3, R8, 0x1, R3 ;  /* 0x0000000108037824 */ /* 0x000fca00078e0203 */
[----:B------:R-:W-:Y:S01]  /*0750*/  LOP3.LUT R0, R3, R0, RZ, 0xfc, !PT ;  /* 0x0000000003007212 */ /* 0x000fe200078efcff */
[----:B------:R-:W-:Y:S06]  /*0760*/  BRA `(.L_x_78) ;  /* 0x0000000000107947 */ /* 0x000fec0003800000 */
.L_x_77:
[----:B------:R-:W-:-:S04]  /*0770*/  LOP3.LUT R0, R0, 0x80000000, RZ, 0xc0, !PT ;  /* 0x8000000000007812 */ /* 0x000fc800078ec0ff */
[----:B------:R-:W-:Y:S01]  /*0780*/  LOP3.LUT R0, R0, 0x7f800000, RZ, 0xfc, !PT ;  /* 0x7f80000000007812 */ /* 0x000fe200078efcff */
[----:B------:R-:W-:Y:S06]  /*0790*/  BRA `(.L_x_78) ;  /* 0x0000000000047947 */ /* 0x000fec0003800000 */
.L_x_76:
[----:B------:R-:W-:-:S07]  /*07a0*/  IMAD R0, R7, 0x800000, R0 ;  /* 0x0080000007007824 */ /* 0x000fce00078e0200 */
.L_x_78:
[----:B------:R-:W-:Y:S05]  /*07b0*/  BSYNC.RECONVERGENT B2 ;  /* 0x0000000000027941 */ /* 0x000fea0003800200 */
.L_x_75:
[----:B------:R-:W-:Y:S05]  /*07c0*/  BRA `(.L_x_79) ;  /* 0x0000000000207947 */ /* 0x000fea0003800000 */
.L_x_74:
[----:B------:R-:W-:-:S04]  /*07d0*/  LOP3.LUT R0, R9, 0x80000000, R8, 0x48, !PT ;  /* 0x8000000009007812 */ /* 0x000fc800078e4808 */
[----:B------:R-:W-:Y:S01]  /*07e0*/  LOP3.LUT R0, R0, 0x7f800000, RZ, 0xfc, !PT ;  /* 0x7f80000000007812 */ /* 0x000fe200078efcff */
[----:B------:R-:W-:Y:S06]  /*07f0*/  BRA `(.L_x_79) ;  /* 0x0000000000147947 */ /* 0x000fec0003800000 */
.L_x_73:
[----:B------:R-:W-:Y:S01]  /*0800*/  LOP3.LUT R0, R9, 0x80000000, R8, 0x48, !PT ;  /* 0x8000000009007812 */ /* 0x000fe200078e4808 */
[----:B------:R-:W-:Y:S06]  /*0810*/  BRA `(.L_x_79) ;  /* 0x00000000000c7947 */ /* 0x000fec0003800000 */
.L_x_72:
[----:B------:R-:W0:Y:S01]  /*0820*/  MUFU.RSQ R0, -QNAN ;  /* 0xffc0000000007908 */ /* 0x000e220000001400 */
[----:B------:R-:W-:Y:S05]  /*0830*/  BRA `(.L_x_79) ;  /* 0x0000000000047947 */ /* 0x000fea0003800000 */
.L_x_71:
[----:B------:R-:W-:-:S07]  /*0840*/  FADD.FTZ R0, R0, R3 ;  /* 0x0000000300007221 */ /* 0x000fce0000010000 */
.L_x_79:
[----:B------:R-:W-:Y:S05]  /*0850*/  BSYNC.RECONVERGENT B1 ;  /* 0x0000000000017941 */ /* 0x000fea0003800200 */
.L_x_69:
[----:B------:R-:W-:-:S04]  /*0860*/  IMAD.MOV.U32 R3, RZ, RZ, 0x0 ;  /* 0x00000000ff037424 */ /* 0x000fc800078e00ff */
[----:B0-----:R-:W-:Y:S05]  /*0870*/  RET.REL.NODEC R2 `(_Z13normalize_kerPfiff) ;  /* 0xfffffff402e07950 */ /* 0x001fea0003c3ffff */
.L_x_80:
        /* <DEDUP_REMOVED lines=16> */
.L_x_81:


//--------------------- .nv.shared._Z17vec_max_index_kerILi10ELi128EEvPfS0_i --------------------------
	.section	.nv.shared._Z17vec_max_index_kerILi10ELi128EEvPfS0_i,"aw",@nobits
	.sectionflags	@""
	.align	4
.nv.shared._Z17vec_max_index_kerILi10ELi128EEvPfS0_i:
	.zero		6144


//--------------------- .nv.shared.reserved.0     --------------------------
	.section	.nv.shared.reserved.0,"aw",@nobits
	.weak		__nv_reservedSMEM_offset_0_alias
	.size		__nv_reservedSMEM_offset_0_alias, 0, 64
	.other		__nv_reservedSMEM_offset_0_alias,@"STO_CUDA_RESERVED_SHARED STV_DEFAULT"
__nv_reservedSMEM_offset_0_alias:
	.zero		0
	.zero		64


//--------------------- .nv.shared._Z12gemmNT_T_kerILi10ELi16ELi1ELi1EEvPKfS1_PfS1_iiii --------------------------
	.section	.nv.shared._Z12gemmNT_T_kerILi10ELi16ELi1ELi1EEvPKfS1_PfS1_iiii,"aw",@nobits
	.sectionflags	@""
	.align	4
.nv.shared._Z12gemmNT_T_kerILi10ELi16ELi1ELi1EEvPKfS1_PfS1_iiii:
	.zero		4456


//--------------------- .nv.shared._Z12gemmNT_T_kerILi32ELi128ELi2ELi8EEvPKfS1_PfS1_iiii --------------------------
	.section	.nv.shared._Z12gemmNT_T_kerILi32ELi128ELi2ELi8EEvPKfS1_PfS1_iiii,"aw",@nobits
	.sectionflags	@""
	.align	4
.nv.shared._Z12gemmNT_T_kerILi32ELi128ELi2ELi8EEvPKfS1_PfS1_iiii:
	.zero		22144


//--------------------- .nv.constant0._Z17vec_max_index_kerILi10ELi128EEvPfS0_i --------------------------
	.section	.nv.constant0._Z17vec_max_index_kerILi10ELi128EEvPfS0_i,"a",@progbits
	.sectionflags	@""
	.align	4
.nv.constant0._Z17vec_max_index_kerILi10ELi128EEvPfS0_i:
	.zero		916


//--------------------- .nv.constant0._Z12gemmNT_T_kerILi10ELi16ELi1ELi1EEvPKfS1_PfS1_iiii --------------------------
	.section	.nv.constant0._Z12gemmNT_T_kerILi10ELi16ELi1ELi1EEvPKfS1_PfS1_iiii,"a",@progbits
	.sectionflags	@""
	.align	4
.nv.constant0._Z12gemmNT_T_kerILi10ELi16ELi1ELi1EEvPKfS1_PfS1_iiii:
	.zero		944


//--------------------- .nv.constant0._Z12gemmNT_T_kerILi32ELi128ELi2ELi8EEvPKfS1_PfS1_iiii --------------------------
	.section	.nv.constant0._Z12gemmNT_T_kerILi32ELi128ELi2ELi8EEvPKfS1_PfS1_iiii,"a",@progbits
	.sectionflags	@""
	.align	4
.nv.constant0._Z12gemmNT_T_kerILi32ELi128ELi2ELi8EEvPKfS1_PfS1_iiii:
	.zero		944


//--------------------- .nv.constant0._Z18batch_conv2d_f_kerILi2ELi2ELi0ELi1ELi28ELi28ELi1EEvPfiiiiPKfiiS2_iiS0_i --------------------------
	.section	.nv.constant0._Z18batch_conv2d_f_kerILi2ELi2ELi0ELi1ELi28ELi28ELi1EEvPfiiiiPKfiiS2_iiS0_i,"a",@progbits
	.sectionflags	@""
	.align	4
.nv.constant0._Z18batch_conv2d_f_kerILi2ELi2ELi0ELi1ELi28ELi28ELi1EEvPfiiiiPKfiiS2_iiS0_i:
	.zero		964


//--------------------- .nv.constant0._Z13normalize_kerPfiff --------------------------
	.section	.nv.constant0._Z13normalize_kerPfiff,"a",@progbits
	.sectionflags	@""
	.align	4
.nv.constant0._Z13normalize_kerPfiff:
	.zero		916


//--------------------- SYMBOLS --------------------------

	.type		.nv.reservedSmem.offset0,@object
	.size		.nv.reservedSmem.offset0,0x4
	.type		.nv.reservedSmem.cap,@object
	.size		.nv.reservedSmem.cap,0x4
